//
// Generated by NVIDIA NVVM Compiler
//
// Compiler Build ID: CL-36424714
// Cuda compilation tools, release 13.0, V13.0.88
// Based on NVVM 20.0.0
//

.version 9.0
.target sm_100
.address_size 64

	// .globl	_Z13convolution2DPKhPhii
.const .align 4 .b8 d_filter[196];
.extern .shared .align 16 .b8 s_tile[];

.visible .entry _Z13convolution2DPKhPhii(
	.param .u64 .ptr .align 1 _Z13convolution2DPKhPhii_param_0,
	.param .u64 .ptr .align 1 _Z13convolution2DPKhPhii_param_1,
	.param .u32 _Z13convolution2DPKhPhii_param_2,
	.param .u32 _Z13convolution2DPKhPhii_param_3
)
{
	.reg .pred 	%p<38>;
	.reg .b16 	%rs<26>;
	.reg .b32 	%r<178>;
	.reg .b32 	%f<74>;
	.reg .b64 	%rd<29>;

	ld.param.u64 	%rd3, [_Z13convolution2DPKhPhii_param_0];
	ld.param.u64 	%rd2, [_Z13convolution2DPKhPhii_param_1];
	ld.param.u32 	%r79, [_Z13convolution2DPKhPhii_param_2];
	ld.param.u32 	%r80, [_Z13convolution2DPKhPhii_param_3];
	cvta.to.global.u64 	%rd1, %rd3;
	shr.u32 	%r81, %r80, 31;
	add.s32 	%r82, %r80, %r81;
	shr.s32 	%r1, %r82, 1;
	neg.s32 	%r2, %r1;
	mov.u32 	%r83, %ntid.x;
	and.b32  	%r84, %r82, -2;
	add.s32 	%r3, %r84, %r83;
	mov.u32 	%r85, %ntid.y;
	add.s32 	%r86, %r84, %r85;
	mov.u32 	%r87, %ctaid.x;
	mul.lo.s32 	%r4, %r87, %r83;
	mov.u32 	%r5, %tid.x;
	add.s32 	%r6, %r4, %r5;
	mov.u32 	%r88, %ctaid.y;
	mul.lo.s32 	%r7, %r88, %r85;
	mov.u32 	%r8, %tid.y;
	add.s32 	%r9, %r7, %r8;
	mul.lo.s32 	%r10, %r83, %r85;
	mad.lo.s32 	%r11, %r8, %r83, %r5;
	mul.lo.s32 	%r12, %r3, %r86;
	add.s32 	%r89, %r10, %r12;
	add.s32 	%r90, %r89, -1;
	div.s32 	%r13, %r90, %r10;
	setp.lt.s32 	%p1, %r13, 1;
	@%p1 bra 	$L__BB0_27;
	sub.s32 	%r14, %r7, %r1;
	sub.s32 	%r15, %r4, %r1;
	and.b32  	%r16, %r13, 3;
	setp.lt.u32 	%p2, %r13, 4;
	mov.b32 	%r168, 0;
	@%p2 bra 	$L__BB0_20;
	and.b32  	%r168, %r13, 2147483644;
	mov.b32 	%r166, 0;
$L__BB0_3:
	mad.lo.s32 	%r19, %r166, %r10, %r11;
	setp.ge.s32 	%p3, %r19, %r12;
	@%p3 bra 	$L__BB0_7;
	div.s32 	%r20, %r19, %r3;
	mul.lo.s32 	%r93, %r20, %r3;
	sub.s32 	%r21, %r19, %r93;
	add.s32 	%r22, %r14, %r20;
	add.s32 	%r23, %r15, %r21;
	or.b32  	%r94, %r23, %r22;
	setp.lt.s32 	%p4, %r94, 0;
	max.s32 	%r95, %r22, %r23;
	setp.ge.s32 	%p5, %r95, %r79;
	or.pred  	%p6, %p5, %p4;
	@%p6 bra 	$L__BB0_6;
	mad.lo.s32 	%r99, %r22, %r79, %r23;
	cvt.s64.s32 	%rd4, %r99;
	add.s64 	%rd5, %rd1, %rd4;
	ld.global.u8 	%rs2, [%rd5];
	mad.lo.s32 	%r100, %r20, %r3, %r21;
	mov.u32 	%r101, s_tile;
	add.s32 	%r102, %r101, %r100;
	st.shared.u8 	[%r102], %rs2;
	bra.uni 	$L__BB0_7;
$L__BB0_6:
	mad.lo.s32 	%r96, %r20, %r3, %r21;
	mov.u32 	%r97, s_tile;
	add.s32 	%r98, %r97, %r96;
	mov.b16 	%rs1, 0;
	st.shared.u8 	[%r98], %rs1;
$L__BB0_7:
	add.s32 	%r24, %r19, %r10;
	setp.ge.s32 	%p7, %r24, %r12;
	@%p7 bra 	$L__BB0_11;
	div.s32 	%r25, %r24, %r3;
	mul.lo.s32 	%r103, %r25, %r3;
	sub.s32 	%r26, %r24, %r103;
	add.s32 	%r27, %r14, %r25;
	add.s32 	%r28, %r15, %r26;
	or.b32  	%r104, %r28, %r27;
	setp.gt.s32 	%p8, %r104, -1;
	max.s32 	%r105, %r27, %r28;
	setp.lt.s32 	%p9, %r105, %r79;
	and.pred  	%p10, %p9, %p8;
	@%p10 bra 	$L__BB0_10;
	mad.lo.s32 	%r106, %r25, %r3, %r26;
	mov.u32 	%r107, s_tile;
	add.s32 	%r108, %r107, %r106;
	mov.b16 	%rs3, 0;
	st.shared.u8 	[%r108], %rs3;
	bra.uni 	$L__BB0_11;
$L__BB0_10:
	mad.lo.s32 	%r109, %r27, %r79, %r28;
	cvt.s64.s32 	%rd6, %r109;
	add.s64 	%rd7, %rd1, %rd6;
	ld.global.u8 	%rs4, [%rd7];
	mad.lo.s32 	%r110, %r25, %r3, %r26;
	mov.u32 	%r111, s_tile;
	add.s32 	%r112, %r111, %r110;
	st.shared.u8 	[%r112], %rs4;
$L__BB0_11:
	add.s32 	%r29, %r24, %r10;
	setp.ge.s32 	%p11, %r29, %r12;
	@%p11 bra 	$L__BB0_15;
	div.s32 	%r30, %r29, %r3;
	mul.lo.s32 	%r113, %r30, %r3;
	sub.s32 	%r31, %r29, %r113;
	add.s32 	%r32, %r14, %r30;
	add.s32 	%r33, %r15, %r31;
	or.b32  	%r114, %r33, %r32;
	setp.gt.s32 	%p12, %r114, -1;
	max.s32 	%r115, %r32, %r33;
	setp.lt.s32 	%p13, %r115, %r79;
	and.pred  	%p14, %p13, %p12;
	@%p14 bra 	$L__BB0_14;
	mad.lo.s32 	%r116, %r30, %r3, %r31;
	mov.u32 	%r117, s_tile;
	add.s32 	%r118, %r117, %r116;
	mov.b16 	%rs5, 0;
	st.shared.u8 	[%r118], %rs5;
	bra.uni 	$L__BB0_15;
$L__BB0_14:
	mad.lo.s32 	%r119, %r32, %r79, %r33;
	cvt.s64.s32 	%rd8, %r119;
	add.s64 	%rd9, %rd1, %rd8;
	ld.global.u8 	%rs6, [%rd9];
	mad.lo.s32 	%r120, %r30, %r3, %r31;
	mov.u32 	%r121, s_tile;
	add.s32 	%r122, %r121, %r120;
	st.shared.u8 	[%r122], %rs6;
$L__BB0_15:
	add.s32 	%r34, %r29, %r10;
	setp.ge.s32 	%p15, %r34, %r12;
	@%p15 bra 	$L__BB0_19;
	div.s32 	%r35, %r34, %r3;
	mul.lo.s32 	%r123, %r35, %r3;
	sub.s32 	%r36, %r34, %r123;
	add.s32 	%r37, %r14, %r35;
	add.s32 	%r38, %r15, %r36;
	or.b32  	%r124, %r38, %r37;
	setp.gt.s32 	%p16, %r124, -1;
	max.s32 	%r125, %r37, %r38;
	setp.lt.s32 	%p17, %r125, %r79;
	and.pred  	%p18, %p17, %p16;
	@%p18 bra 	$L__BB0_18;
	mad.lo.s32 	%r126, %r35, %r3, %r36;
	mov.u32 	%r127, s_tile;
	add.s32 	%r128, %r127, %r126;
	mov.b16 	%rs7, 0;
	st.shared.u8 	[%r128], %rs7;
	bra.uni 	$L__BB0_19;
$L__BB0_18:
	mad.lo.s32 	%r129, %r37, %r79, %r38;
	cvt.s64.s32 	%rd10, %r129;
	add.s64 	%rd11, %rd1, %rd10;
	ld.global.u8 	%rs8, [%rd11];
	mad.lo.s32 	%r130, %r35, %r3, %r36;
	mov.u32 	%r131, s_tile;
	add.s32 	%r132, %r131, %r130;
	st.shared.u8 	[%r132], %rs8;
$L__BB0_19:
	add.s32 	%r166, %r166, 4;
	setp.ne.s32 	%p19, %r166, %r168;
	@%p19 bra 	$L__BB0_3;
$L__BB0_20:
	setp.eq.s32 	%p20, %r16, 0;
	@%p20 bra 	$L__BB0_27;
	mov.b32 	%r169, 0;
$L__BB0_22:
	.pragma "nounroll";
	mad.lo.s32 	%r43, %r168, %r10, %r11;
	setp.ge.s32 	%p21, %r43, %r12;
	@%p21 bra 	$L__BB0_26;
	div.s32 	%r44, %r43, %r3;
	mul.lo.s32 	%r134, %r44, %r3;
	sub.s32 	%r45, %r43, %r134;
	add.s32 	%r46, %r14, %r44;
	add.s32 	%r47, %r15, %r45;
	or.b32  	%r135, %r47, %r46;
	setp.gt.s32 	%p22, %r135, -1;
	max.s32 	%r136, %r46, %r47;
	setp.lt.s32 	%p23, %r136, %r79;
	and.pred  	%p24, %p23, %p22;
	@%p24 bra 	$L__BB0_25;
	mad.lo.s32 	%r137, %r44, %r3, %r45;
	mov.u32 	%r138, s_tile;
	add.s32 	%r139, %r138, %r137;
	mov.b16 	%rs9, 0;
	st.shared.u8 	[%r139], %rs9;
	bra.uni 	$L__BB0_26;
$L__BB0_25:
	mad.lo.s32 	%r140, %r46, %r79, %r47;
	cvt.s64.s32 	%rd12, %r140;
	add.s64 	%rd13, %rd1, %rd12;
	ld.global.u8 	%rs10, [%rd13];
	mad.lo.s32 	%r141, %r44, %r3, %r45;
	mov.u32 	%r142, s_tile;
	add.s32 	%r143, %r142, %r141;
	st.shared.u8 	[%r143], %rs10;
$L__BB0_26:
	add.s32 	%r168, %r168, 1;
	add.s32 	%r169, %r169, 1;
	setp.ne.s32 	%p25, %r169, %r16;
	@%p25 bra 	$L__BB0_22;
$L__BB0_27:
	bar.sync 	0;
	max.s32 	%r144, %r6, %r9;
	setp.ge.s32 	%p26, %r144, %r79;
	@%p26 bra 	$L__BB0_43;
	setp.lt.s32 	%p27, %r80, -1;
	mov.f32 	%f72, 0f00000000;
	@%p27 bra 	$L__BB0_42;
	abs.s32 	%r50, %r1;
	add.s32 	%r51, %r1, %r50;
	add.s32 	%r145, %r51, 1;
	and.b32  	%r52, %r145, 7;
	and.b32  	%r53, %r145, 3;
	and.b32  	%r54, %r51, 1;
	and.b32  	%r146, %r145, -8;
	neg.s32 	%r55, %r146;
	mov.u32 	%r147, s_tile;
	add.s32 	%r148, %r5, %r147;
	add.s32 	%r56, %r148, 3;
	add.s32 	%r57, %r1, %r5;
	add.s32 	%r58, %r1, %r8;
	mov.f32 	%f72, 0f00000000;
	mov.u64 	%rd24, d_filter;
	mov.u32 	%r170, %r2;
$L__BB0_30:
	mov.u32 	%r59, %r170;
	setp.lt.u32 	%p28, %r51, 7;
	add.s32 	%r149, %r58, %r59;
	mul.lo.s32 	%r60, %r149, %r3;
	add.s32 	%r61, %r57, %r60;
	add.s32 	%r150, %r59, %r1;
	mul.lo.s32 	%r172, %r150, %r80;
	add.s32 	%r63, %r172, %r1;
	mov.u32 	%r175, %r2;
	@%p28 bra 	$L__BB0_33;
	add.s32 	%r171, %r56, %r60;
	mov.u32 	%r173, %r55;
	mov.u32 	%r175, %r2;
$L__BB0_32:
	.pragma "nounroll";
	ld.shared.u8 	%rs11, [%r171+-3];
	cvt.rn.f32.u16 	%f18, %rs11;
	mul.wide.s32 	%rd14, %r172, 4;
	add.s64 	%rd16, %rd24, %rd14;
	ld.const.f32 	%f19, [%rd16];
	fma.rn.f32 	%f20, %f19, %f18, %f72;
	ld.shared.u8 	%rs12, [%r171+-2];
	cvt.rn.f32.u16 	%f21, %rs12;
	ld.const.f32 	%f22, [%rd16+4];
	fma.rn.f32 	%f23, %f22, %f21, %f20;
	ld.shared.u8 	%rs13, [%r171+-1];
	cvt.rn.f32.u16 	%f24, %rs13;
	ld.const.f32 	%f25, [%rd16+8];
	fma.rn.f32 	%f26, %f25, %f24, %f23;
	ld.shared.u8 	%rs14, [%r171];
	cvt.rn.f32.u16 	%f27, %rs14;
	ld.const.f32 	%f28, [%rd16+12];
	fma.rn.f32 	%f29, %f28, %f27, %f26;
	ld.shared.u8 	%rs15, [%r171+1];
	cvt.rn.f32.u16 	%f30, %rs15;
	ld.const.f32 	%f31, [%rd16+16];
	fma.rn.f32 	%f32, %f31, %f30, %f29;
	ld.shared.u8 	%rs16, [%r171+2];
	cvt.rn.f32.u16 	%f33, %rs16;
	ld.const.f32 	%f34, [%rd16+20];
	fma.rn.f32 	%f35, %f34, %f33, %f32;
	ld.shared.u8 	%rs17, [%r171+3];
	cvt.rn.f32.u16 	%f36, %rs17;
	ld.const.f32 	%f37, [%rd16+24];
	fma.rn.f32 	%f38, %f37, %f36, %f35;
	ld.shared.u8 	%rs18, [%r171+4];
	cvt.rn.f32.u16 	%f39, %rs18;
	ld.const.f32 	%f40, [%rd16+28];
	fma.rn.f32 	%f72, %f40, %f39, %f38;
	add.s32 	%r175, %r175, 8;
	add.s32 	%r173, %r173, 8;
	add.s32 	%r172, %r172, 8;
	add.s32 	%r171, %r171, 8;
	setp.ne.s32 	%p29, %r173, 0;
	@%p29 bra 	$L__BB0_32;
$L__BB0_33:
	setp.eq.s32 	%p30, %r52, 0;
	@%p30 bra 	$L__BB0_41;
	add.s32 	%r151, %r52, -1;
	setp.lt.u32 	%p31, %r151, 3;
	@%p31 bra 	$L__BB0_36;
	add.s32 	%r152, %r61, %r175;
	mov.u32 	%r153, s_tile;
	add.s32 	%r154, %r153, %r152;
	ld.shared.u8 	%rs19, [%r154];
	cvt.rn.f32.u16 	%f42, %rs19;
	add.s32 	%r155, %r63, %r175;
	mul.wide.s32 	%rd17, %r155, 4;
	add.s64 	%rd19, %rd24, %rd17;
	ld.const.f32 	%f43, [%rd19];
	fma.rn.f32 	%f44, %f43, %f42, %f72;
	ld.shared.u8 	%rs20, [%r154+1];
	cvt.rn.f32.u16 	%f45, %rs20;
	ld.const.f32 	%f46, [%rd19+4];
	fma.rn.f32 	%f47, %f46, %f45, %f44;
	ld.shared.u8 	%rs21, [%r154+2];
	cvt.rn.f32.u16 	%f48, %rs21;
	ld.const.f32 	%f49, [%rd19+8];
	fma.rn.f32 	%f50, %f49, %f48, %f47;
	ld.shared.u8 	%rs22, [%r154+3];
	cvt.rn.f32.u16 	%f51, %rs22;
	ld.const.f32 	%f52, [%rd19+12];
	fma.rn.f32 	%f72, %f52, %f51, %f50;
	add.s32 	%r175, %r175, 4;
$L__BB0_36:
	setp.eq.s32 	%p32, %r53, 0;
	@%p32 bra 	$L__BB0_41;
	setp.eq.s32 	%p33, %r53, 1;
	@%p33 bra 	$L__BB0_39;
	add.s32 	%r156, %r61, %r175;
	mov.u32 	%r157, s_tile;
	add.s32 	%r158, %r157, %r156;
	ld.shared.u8 	%rs23, [%r158];
	cvt.rn.f32.u16 	%f54, %rs23;
	add.s32 	%r159, %r63, %r175;
	mul.wide.s32 	%rd20, %r159, 4;
	add.s64 	%rd22, %rd24, %rd20;
	ld.const.f32 	%f55, [%rd22];
	fma.rn.f32 	%f56, %f55, %f54, %f72;
	ld.shared.u8 	%rs24, [%r158+1];
	cvt.rn.f32.u16 	%f57, %rs24;
	ld.const.f32 	%f58, [%rd22+4];
	fma.rn.f32 	%f72, %f58, %f57, %f56;
	add.s32 	%r175, %r175, 2;
$L__BB0_39:
	setp.ne.s32 	%p34, %r54, 0;
	@%p34 bra 	$L__BB0_41;
	add.s32 	%r160, %r61, %r175;
	mov.u32 	%r161, s_tile;
	add.s32 	%r162, %r161, %r160;
	ld.shared.u8 	%rs25, [%r162];
	cvt.rn.f32.u16 	%f59, %rs25;
	add.s32 	%r163, %r63, %r175;
	mul.wide.s32 	%rd23, %r163, 4;
	add.s64 	%rd25, %rd24, %rd23;
	ld.const.f32 	%f60, [%rd25];
	fma.rn.f32 	%f72, %f60, %f59, %f72;
$L__BB0_41:
	add.s32 	%r170, %r59, 1;
	setp.ne.s32 	%p35, %r59, %r50;
	@%p35 bra 	$L__BB0_30;
$L__BB0_42:
	setp.lt.f32 	%p36, %f72, 0f00000000;
	selp.f32 	%f61, 0f00000000, %f72, %p36;
	setp.gt.f32 	%p37, %f61, 0f437F0000;
	selp.f32 	%f62, 0f437F0000, %f61, %p37;
	add.f32 	%f63, %f62, 0f3F000000;
	cvt.rzi.u32.f32 	%r164, %f63;
	mad.lo.s32 	%r165, %r79, %r9, %r6;
	cvt.s64.s32 	%rd26, %r165;
	cvta.to.global.u64 	%rd27, %rd2;
	add.s64 	%rd28, %rd27, %rd26;
	st.global.u8 	[%rd28], %r164;
$L__BB0_43:
	ret;

}


// ===== COMPILED SASS (sm_100) =====

	.target	sm_100

	.elftype	@"ET_EXEC"


//--------------------- .note.nv.tkinfo           --------------------------
	.section	.note.nv.tkinfo,"",@"SHT_NOTE"
	.sectionflags	@"SHF_NOTE_NV_TKINFO"
	.tkinfo
        /*0018*/ 	.word	0x00000002
        /*0030*/ 	.string	""
        /*0030*/ 	.string	"ptxas"
        /*0030*/ 	.string	"Cuda compilation tools, release 13.0, V13.0.88"
        /*0030*/ 	.string	"Build cuda_13.0.r13.0/compiler.36424714_0"
        /*0030*/ 	.string	"-arch sm_100 -m 64 "



//--------------------- .note.nv.cuinfo           --------------------------
	.section	.note.nv.cuinfo,"",@"SHT_NOTE"
	.sectionflags	@"SHF_NOTE_NV_CUINFO"
        /*0018*/ 	.short	0x0002
        /*001a*/ 	.short	0x0064
        /*001c*/ 	.short	0x0082
	.zero		2


//--------------------- .nv.info                  --------------------------
	.section	.nv.info,"",@"SHT_CUDA_INFO"
	.align	4


	//----- nvinfo : EIATTR_REGCOUNT
	.align		4
        /*0000*/ 	.byte	0x04, 0x2f
        /*0002*/ 	.short	(.L_2 - .L_1)
	.align		4
.L_1:
        /*0004*/ 	.word	index@(_Z13convolution2DPKhPhii)
        /*0008*/ 	.word	0x0000001f


	//----- nvinfo : EIATTR_FRAME_SIZE
	.align		4
.L_2:
        /*000c*/ 	.byte	0x04, 0x11
        /*000e*/ 	.short	(.L_4 - .L_3)
	.align		4
.L_3:
        /*0010*/ 	.word	index@(_Z13convolution2DPKhPhii)
        /*0014*/ 	.word	0x00000000


	//----- nvinfo : EIATTR_MIN_STACK_SIZE
	.align		4
.L_4:
        /*0018*/ 	.byte	0x04, 0x12
        /*001a*/ 	.short	(.L_6 - .L_5)
	.align		4
.L_5:
        /*001c*/ 	.word	index@(_Z13convolution2DPKhPhii)
        /*0020*/ 	.word	0x00000000
.L_6:


//--------------------- .nv.compat                --------------------------
	.section	.nv.compat,"",@"SHT_CUDA_COMPAT_INFO"
	.align	4
        /*0000*/ 	.byte	0x02, 0x09, 0x00, 0x00, 0x02, 0x02, 0x01, 0x00, 0x02, 0x05, 0x05, 0x00, 0x03, 0x07, 0x01, 0x01
        /*0010*/ 	.byte	0x02, 0x03, 0x00, 0x00, 0x02, 0x06, 0x01, 0x00, 0x04, 0x0b, 0x08, 0x00, 0x09, 0x00, 0x00, 0x00
        /*0020*/ 	.byte	0x00, 0x00, 0x00, 0x00


//--------------------- .nv.info._Z13convolution2DPKhPhii --------------------------
	.section	.nv.info._Z13convolution2DPKhPhii,"",@"SHT_CUDA_INFO"
	.sectionflags	@""
	.align	4


	//----- nvinfo : EIATTR_CUDA_API_VERSION
	.align		4
        /*0000*/ 	.byte	0x04, 0x37
        /*0002*/ 	.short	(.L_8 - .L_7)
.L_7:
        /*0004*/ 	.word	0x00000082


	//----- nvinfo : EIATTR_KPARAM_INFO
	.align		4
.L_8:
        /*0008*/ 	.byte	0x04, 0x17
        /*000a*/ 	.short	(.L_10 - .L_9)
.L_9:
        /*000c*/ 	.word	0x00000000
        /*0010*/ 	.short	0x0003
        /*0012*/ 	.short	0x0014
        /*0014*/ 	.byte	0x00, 0xf0, 0x11, 0x00


	//----- nvinfo : EIATTR_KPARAM_INFO
	.align		4
.L_10:
        /*0018*/ 	.byte	0x04, 0x17
        /*001a*/ 	.short	(.L_12 - .L_11)
.L_11:
        /*001c*/ 	.word	0x00000000
        /*0020*/ 	.short	0x0002
        /*0022*/ 	.short	0x0010
        /*0024*/ 	.byte	0x00, 0xf0, 0x11, 0x00


	//----- nvinfo : EIATTR_KPARAM_INFO
	.align		4
.L_12:
        /*0028*/ 	.byte	0x04, 0x17
        /*002a*/ 	.short	(.L_14 - .L_13)
.L_13:
        /*002c*/ 	.word	0x00000000
        /*0030*/ 	.short	0x0001
        /*0032*/ 	.short	0x0008
        /*0034*/ 	.byte	0x00, 0xf5, 0x21, 0x00


	//----- nvinfo : EIATTR_KPARAM_INFO
	.align		4
.L_14:
        /*0038*/ 	.byte	0x04, 0x17
        /*003a*/ 	.short	(.L_16 - .L_15)
.L_15:
        /*003c*/ 	.word	0x00000000
        /*0040*/ 	.short	0x0000
        /*0042*/ 	.short	0x0000
        /*0044*/ 	.byte	0x00, 0xf5, 0x21, 0x00


	//----- nvinfo : EIATTR_SPARSE_MMA_MASK
	.align		4
.L_16:
        /*0048*/ 	.byte	0x03, 0x50
        /*004a*/ 	.short	0x0000


	//----- nvinfo : EIATTR_MAXREG_COUNT
	.align		4
        /*004c*/ 	.byte	0x03, 0x1b
        /*004e*/ 	.short	0x00ff


	//----- nvinfo : EIATTR_NUM_BARRIERS
	.align		4
        /*0050*/ 	.byte	0x02, 0x4c
        /*0052*/ 	.byte	0x01
	.zero		1


	//----- nvinfo : EIATTR_MERCURY_ISA_VERSION
	.align		4
        /*0054*/ 	.byte	0x03, 0x5f
        /*0056*/ 	.short	0x0101


	//----- nvinfo : EIATTR_VRC_CTA_INIT_COUNT
	.align		4
        /*0058*/ 	.byte	0x02, 0x4a
	.zero		1
	.zero		1


	//----- nvinfo : EIATTR_EXIT_INSTR_OFFSETS
	.align		4
        /*005c*/ 	.byte	0x04, 0x1c
        /*005e*/ 	.short	(.L_18 - .L_17)


	//   ....[0]....
.L_17:
        /*0060*/ 	.word	0x00001580


	//   ....[1]....
        /*0064*/ 	.word	0x00001ee0


	//----- nvinfo : EIATTR_CRS_STACK_SIZE
	.align		4
.L_18:
        /*0068*/ 	.byte	0x04, 0x1e
        /*006a*/ 	.short	(.L_20 - .L_19)
.L_19:
        /*006c*/ 	.word	0x00000000


	//----- nvinfo : EIATTR_CBANK_PARAM_SIZE
	.align		4
.L_20:
        /*0070*/ 	.byte	0x03, 0x19
        /*0072*/ 	.short	0x0018


	//----- nvinfo : EIATTR_PARAM_CBANK
	.align		4
        /*0074*/ 	.byte	0x04, 0x0a
        /*0076*/ 	.short	(.L_22 - .L_21)
	.align		4
.L_21:
        /*0078*/ 	.word	index@(.nv.constant0._Z13convolution2DPKhPhii)
        /*007c*/ 	.short	0x0380
        /*007e*/ 	.short	0x0018


	//----- nvinfo : EIATTR_SW_WAR
	.align		4
.L_22:
        /*0080*/ 	.byte	0x04, 0x36
        /*0082*/ 	.short	(.L_24 - .L_23)
.L_23:
        /*0084*/ 	.word	0x00000008
.L_24:


//--------------------- .nv.callgraph             --------------------------
	.section	.nv.callgraph,"",@"SHT_CUDA_CALLGRAPH"
	.align	4
	.sectionentsize	8
	.align		4
        /*0000*/ 	.word	0x00000000
	.align		4
        /*0004*/ 	.word	0xffffffff
	.align		4
        /*0008*/ 	.word	0x00000000
	.align		4
        /*000c*/ 	.word	0xfffffffe
	.align		4
        /*0010*/ 	.word	0x00000000
	.align		4
        /*0014*/ 	.word	0xfffffffd
	.align		4
        /*0018*/ 	.word	0x00000000
	.align		4
        /*001c*/ 	.word	0xfffffffc


//--------------------- .nv.constant3             --------------------------
	.section	.nv.constant3,"a",@progbits
	.align	4
.nv.constant3:
	.type		d_filter,@object
	.size		d_filter,(.L_0 - d_filter)
d_filter:
	.zero		196
.L_0:


//--------------------- .text._Z13convolution2DPKhPhii --------------------------
	.section	.text._Z13convolution2DPKhPhii,"ax",@progbits
	.align	128
        .global         _Z13convolution2DPKhPhii
        .type           _Z13convolution2DPKhPhii,@function
        .size           _Z13convolution2DPKhPhii,(.L_x_23 - _Z13convolution2DPKhPhii)
        .other          _Z13convolution2DPKhPhii,@"STO_CUDA_ENTRY STV_DEFAULT"
_Z13convolution2DPKhPhii:
.text._Z13convolution2DPKhPhii:
[----:B------:R-:W-:Y:S08]  /*0000*/  LDC R1, c[0x0][0x37c] ;  /* 0x0000df00ff017b82 */ /* 0x000ff00000000800 */
[----:B------:R-:W0:Y:S01]  /*0010*/  LDC R8, c[0x0][0x360] ;  /* 0x0000d800ff087b82 */ /* 0x000e220000000800 */
[----:B------:R-:W0:Y:S01]  /*0020*/  LDCU UR5, c[0x0][0x364] ;  /* 0x00006c80ff0577ac */ /* 0x000e220008000800 */
[----:B------:R-:W1:Y:S01]  /*0030*/  LDCU UR4, c[0x0][0x394] ;  /* 0x00007280ff0477ac */ /* 0x000e620008000800 */
[----:B------:R-:W2:Y:S01]  /*0040*/  LDCU.64 UR8, c[0x0][0x358] ;  /* 0x00006b00ff0877ac */ /* 0x000ea20008000a00 */
[----:B-1----:R-:W-:Y:S01]  /*0050*/  ULEA.HI UR4, UR4, UR4, URZ, 0x1 ;  /* 0x0000000404047291 */ /* 0x002fe2000f8f08ff */
[----:B0-----:R-:W-:-:S03]  /*0060*/  IMAD R10, R8, UR5, RZ ;  /* 0x00000005080a7c24 */ /* 0x001fc6000f8e02ff */
[----:B------:R-:W-:Y:S02]  /*0070*/  ULOP3.LUT UR6, UR4, 0xfffffffe, URZ, 0xc0, !UPT ;  /* 0xfffffffe04067892 */ /* 0x000fe4000f8ec0ff */
[-C--:B------:R-:W-:Y:S02]  /*0080*/  IABS R7, R10.reuse ;  /* 0x0000000a00077213 */ /* 0x080fe40000000000 */
[----:B------:R-:W-:Y:S01]  /*0090*/  UIADD3 UR7, UPT, UPT, UR6, UR5, URZ ;  /* 0x0000000506077290 */ /* 0x000fe2000fffe0ff */
[----:B------:R-:W-:Y:S01]  /*00a0*/  IABS R12, R10 ;  /* 0x0000000a000c7213 */ /* 0x000fe20000000000 */
[----:B------:R-:W0:Y:S01]  /*00b0*/  I2F.RP R0, R7 ;  /* 0x0000000700007306 */ /* 0x000e220000209400 */
[----:B------:R-:W-:-:S04]  /*00c0*/  VIADD R2, R8, UR6 ;  /* 0x0000000608027c36 */ /* 0x000fc80008000000 */
[----:B------:R-:W-:Y:S01]  /*00d0*/  IMAD R9, R2, UR7, RZ ;  /* 0x0000000702097c24 */ /* 0x000fe2000f8e02ff */
[----:B------:R-:W1:Y:S04]  /*00e0*/  S2UR UR6, SR_CTAID.Y ;  /* 0x00000000000679c3 */ /* 0x000e680000002600 */
[----:B------:R-:W-:-:S04]  /*00f0*/  IADD3 R3, PT, PT, R10, -0x1, R9 ;  /* 0xffffffff0a037810 */ /* 0x000fc80007ffe009 */
[----:B------:R-:W3:Y:S01]  /*0100*/  S2UR UR7, SR_CTAID.X ;  /* 0x00000000000779c3 */ /* 0x000ee20000002500 */
[----:B0-----:R-:W0:Y:S01]  /*0110*/  MUFU.RCP R0, R0 ;  /* 0x0000000000007308 */ /* 0x001e220000001000 */
[----:B-1----:R-:W-:Y:S01]  /*0120*/  UIMAD UR5, UR5, UR6, URZ ;  /* 0x00000006050572a4 */ /* 0x002fe2000f8e02ff */
[----:B0-----:R-:W-:Y:S01]  /*0130*/  VIADD R4, R0, 0xffffffe ;  /* 0x0ffffffe00047836 */ /* 0x001fe20000000000 */
[----:B------:R-:W-:Y:S02]  /*0140*/  IABS R0, R3 ;  /* 0x0000000300007213 */ /* 0x000fe40000000000 */
[----:B------:R-:W-:-:S03]  /*0150*/  LOP3.LUT R3, R3, R10, RZ, 0x3c, !PT ;  /* 0x0000000a03037212 */ /* 0x000fc600078e3cff */
[----:B------:R0:W1:Y:S01]  /*0160*/  F2I.FTZ.U32.TRUNC.NTZ R5, R4 ;  /* 0x0000000400057305 */ /* 0x000062000021f000 */
[----:B------:R-:W-:Y:S01]  /*0170*/  ISETP.GE.AND P2, PT, R3, RZ, PT ;  /* 0x000000ff0300720c */ /* 0x000fe20003f46270 */
[----:B0-----:R-:W-:Y:S02]  /*0180*/  IMAD.MOV.U32 R4, RZ, RZ, RZ ;  /* 0x000000ffff047224 */ /* 0x001fe400078e00ff */
[----:B-1----:R-:W-:-:S04]  /*0190*/  IMAD.MOV R6, RZ, RZ, -R5 ;  /* 0x000000ffff067224 */ /* 0x002fc800078e0a05 */
[----:B------:R-:W-:Y:S02]  /*01a0*/  IMAD R11, R6, R7, RZ ;  /* 0x00000007060b7224 */ /* 0x000fe400078e02ff */
[----:B------:R-:W-:Y:S02]  /*01b0*/  IMAD.MOV R6, RZ, RZ, -R12 ;  /* 0x000000ffff067224 */ /* 0x000fe400078e0a0c */
[----:B------:R-:W-:-:S04]  /*01c0*/  IMAD.HI.U32 R4, R5, R11, R4 ;  /* 0x0000000b05047227 */ /* 0x000fc800078e0004 */
[----:B------:R-:W-:Y:S02]  /*01d0*/  IMAD.MOV.U32 R5, RZ, RZ, R0 ;  /* 0x000000ffff057224 */ /* 0x000fe400078e0000 */
[----:B---3--:R-:W-:Y:S02]  /*01e0*/  IMAD R11, R8, UR7, RZ ;  /* 0x00000007080b7c24 */ /* 0x008fe4000f8e02ff */
[----:B------:R-:W-:-:S04]  /*01f0*/  IMAD.HI.U32 R0, R4, R5, RZ ;  /* 0x0000000504007227 */ /* 0x000fc800078e00ff */
[----:B------:R-:W-:Y:S02]  /*0200*/  IMAD R4, R0, R6, R5 ;  /* 0x0000000600047224 */ /* 0x000fe400078e0205 */
[----:B------:R-:W0:Y:S03]  /*0210*/  S2R R5, SR_TID.Y ;  /* 0x0000000000057919 */ /* 0x000e260000002200 */
[----:B------:R-:W-:-:S13]  /*0220*/  ISETP.GT.U32.AND P1, PT, R7, R4, PT ;  /* 0x000000040700720c */ /* 0x000fda0003f24070 */
[-C--:B------:R-:W-:Y:S01]  /*0230*/  @!P1 IADD3 R4, PT, PT, R4, -R7.reuse, RZ ;  /* 0x8000000704049210 */ /* 0x080fe20007ffe0ff */
[----:B------:R-:W-:Y:S01]  /*0240*/  @!P1 VIADD R0, R0, 0x1 ;  /* 0x0000000100009836 */ /* 0x000fe20000000000 */
[----:B------:R-:W-:Y:S02]  /*0250*/  ISETP.NE.AND P1, PT, R10, RZ, PT ;  /* 0x000000ff0a00720c */ /* 0x000fe40003f25270 */
[----:B------:R-:W-:Y:S02]  /*0260*/  ISETP.GE.U32.AND P0, PT, R4, R7, PT ;  /* 0x000000070400720c */ /* 0x000fe40003f06070 */
[----:B------:R-:W1:Y:S11]  /*0270*/  S2R R4, SR_TID.X ;  /* 0x0000000000047919 */ /* 0x000e760000002100 */
[----:B------:R-:W-:-:S04]  /*0280*/  @P0 VIADD R0, R0, 0x1 ;  /* 0x0000000100000836 */ /* 0x000fc80000000000 */
[----:B------:R-:W-:Y:S02]  /*0290*/  IMAD.MOV.U32 R12, RZ, RZ, R0 ;  /* 0x000000ffff0c7224 */ /* 0x000fe400078e0000 */
[----:B0-----:R-:W-:Y:S02]  /*02a0*/  VIADD R0, R5, UR5 ;  /* 0x0000000505007c36 */ /* 0x001fe40008000000 */
[----:B------:R-:W-:Y:S01]  /*02b0*/  @!P2 IMAD.MOV R12, RZ, RZ, -R12 ;  /* 0x000000ffff0ca224 */ /* 0x000fe200078e0a0c */
[----:B------:R-:W-:-:S04]  /*02c0*/  @!P1 LOP3.LUT R12, RZ, R10, RZ, 0x33, !PT ;  /* 0x0000000aff0c9212 */ /* 0x000fc800078e33ff */
[----:B------:R-:W-:Y:S01]  /*02d0*/  ISETP.GE.AND P0, PT, R12, 0x1, PT ;  /* 0x000000010c00780c */ /* 0x000fe20003f06270 */
[----:B-1----:R-:W-:-:S12]  /*02e0*/  IMAD.IADD R3, R11, 0x1, R4 ;  /* 0x000000010b037824 */ /* 0x002fd800078e0204 */
[----:B--2---:R-:W-:Y:S05]  /*02f0*/  @!P0 BRA `(.L_x_0) ;  /* 0x0000001000908947 */ /* 0x004fea0003800000 */
[----:B------:R-:W-:Y:S01]  /*0300*/  ISETP.GE.U32.AND P0, PT, R12, 0x4, PT ;  /* 0x000000040c00780c */ /* 0x000fe20003f06070 */
[----:B------:R-:W-:Y:S01]  /*0310*/  USHF.R.S32.HI UR4, URZ, 0x1, UR4 ;  /* 0x00000001ff047899 */ /* 0x000fe20008011404 */
[----:B------:R-:W-:Y:S02]  /*0320*/  HFMA2 R7, -RZ, RZ, 0, 0 ;  /* 0x00000000ff077431 */ /* 0x000fe400000001ff */
[----:B------:R-:W-:Y:S01]  /*0330*/  IMAD R8, R8, R5, R4 ;  /* 0x0000000508087224 */ /* 0x000fe200078e0204 */
[----:B------:R-:W-:Y:S01]  /*0340*/  LOP3.LUT R14, R12, 0x3, RZ, 0xc0, !PT ;  /* 0x000000030c0e7812 */ /* 0x000fe200078ec0ff */
[----:B------:R-:W-:Y:S02]  /*0350*/  UIADD3 UR5, UPT, UPT, -UR4, UR5, URZ ;  /* 0x0000000504057290 */ /* 0x000fe4000fffe1ff */
[----:B------:R-:W-:-:S05]  /*0360*/  VIADD R6, R11, -UR4 ;  /* 0x800000040b067c36 */ /* 0x000fca0008000000 */
[----:B------:R-:W-:Y:S05]  /*0370*/  @!P0 BRA `(.L_x_1) ;  /* 0x0000000c00748947 */ /* 0x000fea0003800000 */
[----:B------:R-:W0:Y:S01]  /*0380*/  LDC R11, c[0x0][0x390] ;  /* 0x0000e400ff0b7b82 */ /* 0x000e220000000800 */
[----:B------:R-:W-:Y:S01]  /*0390*/  LOP3.LUT R7, R12, 0x7ffffffc, RZ, 0xc0, !PT ;  /* 0x7ffffffc0c077812 */ /* 0x000fe200078ec0ff */
[----:B------:R-:W1:Y:S01]  /*03a0*/  LDCU.64 UR10, c[0x0][0x380] ;  /* 0x00007000ff0a77ac */ /* 0x000e620008000a00 */
[----:B------:R-:W-:-:S05]  /*03b0*/  UMOV UR4, URZ ;  /* 0x000000ff00047c82 */ /* 0x000fca0008000000 */
.L_x_11:
[----:B0-----:R-:W-:Y:S01]  /*03c0*/  IMAD R15, R10, UR4, R8 ;  /* 0x000000040a0f7c24 */ /* 0x001fe2000f8e0208 */
[----:B------:R-:W-:Y:S01]  /*03d0*/  UIADD3 UR4, UPT, UPT, UR4, 0x4, URZ ;  /* 0x0000000404047890 */ /* 0x000fe2000fffe0ff */
[----:B------:R-:W-:Y:S03]  /*03e0*/  BSSY.RECONVERGENT B0, `(.L_x_2) ;  /* 0x0000035000007945 */ /* 0x000fe60003800200 */
[----:B------:R-:W-:Y:S02]  /*03f0*/  ISETP.GE.AND P0, PT, R15, R9, PT ;  /* 0x000000090f00720c */ /* 0x000fe40003f06270 */
[----:B------:R-:W-:-:S11]  /*0400*/  ISETP.NE.AND P1, PT, R7, UR4, PT ;  /* 0x0000000407007c0c */ /* 0x000fd6000bf25270 */
[----:B-1234-:R-:W-:Y:S05]  /*0410*/  @P0 BRA `(.L_x_3) ;  /* 0x0000000000c40947 */ /* 0x01efea0003800000 */
[-C--:B------:R-:W-:Y:S02]  /*0420*/  IABS R16, R2.reuse ;  /* 0x0000000200107213 */ /* 0x080fe40000000000 */
[----:B------:R-:W-:Y:S02]  /*0430*/  IABS R18, R15 ;  /* 0x0000000f00127213 */ /* 0x000fe40000000000 */
[----:B------:R-:W2:Y:S01]  /*0440*/  I2F.RP R17, R16 ;  /* 0x0000001000117306 */ /* 0x000ea20000209400 */
[----:B------:R-:W-:-:S07]  /*0450*/  IABS R20, R2 ;  /* 0x0000000200147213 */ /* 0x000fce0000000000 */
[----:B--2---:R-:W2:Y:S02]  /*0460*/  MUFU.RCP R17, R17 ;  /* 0x0000001100117308 */ /* 0x004ea40000001000 */
[----:B--2---:R-:W-:Y:S02]  /*0470*/  VIADD R12, R17, 0xffffffe ;  /* 0x0ffffffe110c7836 */ /* 0x004fe40000000000 */
[----:B------:R-:W-:-:S04]  /*0480*/  IMAD.MOV R17, RZ, RZ, -R20 ;  /* 0x000000ffff117224 */ /* 0x000fc800078e0a14 */
[----:B------:R2:W3:Y:S02]  /*0490*/  F2I.FTZ.U32.TRUNC.NTZ R13, R12 ;  /* 0x0000000c000d7305 */ /* 0x0004e4000021f000 */
[----:B--2---:R-:W-:Y:S02]  /*04a0*/  IMAD.MOV.U32 R12, RZ, RZ, RZ ;  /* 0x000000ffff0c7224 */ /* 0x004fe400078e00ff */
[----:B---3--:R-:W-:-:S04]  /*04b0*/  IMAD.MOV R19, RZ, RZ, -R13 ;  /* 0x000000ffff137224 */ /* 0x008fc800078e0a0d */
[----:B------:R-:W-:-:S04]  /*04c0*/  IMAD R19, R19, R16, RZ ;  /* 0x0000001013137224 */ /* 0x000fc800078e02ff */
[----:B------:R-:W-:Y:S01]  /*04d0*/  IMAD.HI.U32 R13, R13, R19, R12 ;  /* 0x000000130d0d7227 */ /* 0x000fe200078e000c */
[----:B------:R-:W-:-:S04]  /*04e0*/  LOP3.LUT R12, R15, R2, RZ, 0x3c, !PT ;  /* 0x000000020f0c7212 */ /* 0x000fc800078e3cff */
[----:B------:R-:W-:Y:S01]  /*04f0*/  ISETP.GE.AND P3, PT, R12, RZ, PT ;  /* 0x000000ff0c00720c */ /* 0x000fe20003f66270 */
[----:B------:R-:W-:-:S04]  /*0500*/  IMAD.HI.U32 R13, R13, R18, RZ ;  /* 0x000000120d0d7227 */ /* 0x000fc800078e00ff */
[----:B------:R-:W-:-:S05]  /*0510*/  IMAD R17, R13, R17, R18 ;  /* 0x000000110d117224 */ /* 0x000fca00078e0212 */
[----:B------:R-:W-:-:S13]  /*0520*/  ISETP.GT.U32.AND P2, PT, R16, R17, PT ;  /* 0x000000111000720c */ /* 0x000fda0003f44070 */
[-C--:B------:R-:W-:Y:S01]  /*0530*/  @!P2 IADD3 R17, PT, PT, R17, -R16.reuse, RZ ;  /* 0x800000101111a210 */ /* 0x080fe20007ffe0ff */
[----:B------:R-:W-:Y:S01]  /*0540*/  @!P2 VIADD R13, R13, 0x1 ;  /* 0x000000010d0da836 */ /* 0x000fe20000000000 */
[----:B------:R-:W-:Y:S02]  /*0550*/  ISETP.NE.AND P2, PT, R2, RZ, PT ;  /* 0x000000ff0200720c */ /* 0x000fe40003f45270 */
[----:B------:R-:W-:-:S13]  /*0560*/  ISETP.GE.U32.AND P0, PT, R17, R16, PT ;  /* 0x000000101100720c */ /* 0x000fda0003f06070 */
[----:B------:R-:W-:-:S04]  /*0570*/  @P0 VIADD R13, R13, 0x1 ;  /* 0x000000010d0d0836 */ /* 0x000fc80000000000 */
[----:B------:R-:W-:-:S04]  /*0580*/  IMAD.MOV.U32 R17, RZ, RZ, R13 ;  /* 0x000000ffff117224 */ /* 0x000fc800078e000d */
[----:B------:R-:W-:Y:S01]  /*0590*/  @!P3 IMAD.MOV R17, RZ, RZ, -R17 ;  /* 0x000000ffff11b224 */ /* 0x000fe200078e0a11 */
[----:B------:R-:W-:-:S04]  /*05a0*/  @!P2 LOP3.LUT R17, RZ, R2, RZ, 0x33, !PT ;  /* 0x00000002ff11a212 */ /* 0x000fc800078e33ff */
[----:B------:R-:W-:Y:S01]  /*05b0*/  IADD3 R16, PT, PT, R17, UR5, RZ ;  /* 0x0000000511107c10 */ /* 0x000fe2000fffe0ff */
[----:B------:R-:W-:-:S04]  /*05c0*/  IMAD.MOV R12, RZ, RZ, -R17 ;  /* 0x000000ffff0c7224 */ /* 0x000fc800078e0a11 */
[----:B------:R-:W-:-:S04]  /*05d0*/  IMAD R19, R2, R12, R15 ;  /* 0x0000000c02137224 */ /* 0x000fc800078e020f */
[----:B------:R-:W-:-:S05]  /*05e0*/  IMAD.IADD R13, R6, 0x1, R19 ;  /* 0x00000001060d7824 */ /* 0x000fca00078e0213 */
[----:B------:R-:W-:Y:S02]  /*05f0*/  LOP3.LUT R18, R13, R16, RZ, 0xfc, !PT ;  /* 0x000000100d127212 */ /* 0x000fe400078efcff */
[----:B------:R-:W-:Y:S02]  /*0600*/  VIMNMX R12, PT, PT, R16, R13, !PT ;  /* 0x0000000d100c7248 */ /* 0x000fe40007fe0100 */
[----:B------:R-:W-:-:S04]  /*0610*/  ISETP.GE.AND P0, PT, R18, RZ, PT ;  /* 0x000000ff1200720c */ /* 0x000fc80003f06270 */
[----:B0-----:R-:W-:-:S13]  /*0620*/  ISETP.GE.OR P0, PT, R12, R11, !P0 ;  /* 0x0000000b0c00720c */ /* 0x001fda0004706670 */
[----:B------:R-:W-:Y:S05]  /*0630*/  @P0 BRA `(.L_x_4) ;  /* 0x0000000000280947 */ /* 0x000fea0003800000 */
[----:B------:R-:W-:-:S05]  /*0640*/  IMAD R13, R16, R11, R13 ;  /* 0x0000000b100d7224 */ /* 0x000fca00078e020d */
[----:B-1----:R-:W-:-:S04]  /*0650*/  IADD3 R12, P0, PT, R13, UR10, RZ ;  /* 0x0000000a0d0c7c10 */ /* 0x002fc8000ff1e0ff */
[----:B------:R-:W-:-:S05]  /*0660*/  LEA.HI.X.SX32 R13, R13, UR11, 0x1, P0 ;  /* 0x0000000b0d0d7c11 */ /* 0x000fca00080f0eff */
[----:B------:R-:W2:Y:S01]  /*0670*/  LDG.E.U8 R12, desc[UR8][R12.64] ;  /* 0x000000080c0c7981 */ /* 0x000ea2000c1e1100 */
[----:B------:R-:W0:Y:S01]  /*0680*/  S2UR UR7, SR_CgaCtaId ;  /* 0x00000000000779c3 */ /* 0x000e220000008800 */
[----:B------:R-:W-:Y:S01]  /*0690*/  UMOV UR6, 0x400 ;  /* 0x0000040000067882 */ /* 0x000fe20000000000 */
[----:B------:R-:W-:Y:S01]  /*06a0*/  IMAD R17, R2, R17, R19 ;  /* 0x0000001102117224 */ /* 0x000fe200078e0213 */
[----:B0-----:R-:W-:-:S09]  /*06b0*/  ULEA UR6, UR7, UR6, 0x18 ;  /* 0x0000000607067291 */ /* 0x001fd2000f8ec0ff */
[----:B--2---:R3:W-:Y:S01]  /*06c0*/  STS.U8 [R17+UR6], R12 ;  /* 0x0000000c11007988 */ /* 0x0047e20008000006 */
[----:B------:R-:W-:Y:S05]  /*06d0*/  BRA `(.L_x_3) ;  /* 0x0000000000147947 */ /* 0x000fea0003800000 */
.L_x_4:
[----:B------:R-:W0:Y:S01]  /*06e0*/  S2UR UR7, SR_CgaCtaId ;  /* 0x00000000000779c3 */ /* 0x000e220000008800 */
[----:B------:R-:W-:Y:S01]  /*06f0*/  UMOV UR6, 0x400 ;  /* 0x0000040000067882 */ /* 0x000fe20000000000 */
[----:B------:R-:W-:Y:S01]  /*0700*/  IMAD R17, R2, R17, R19 ;  /* 0x0000001102117224 */ /* 0x000fe200078e0213 */
[----:B0-----:R-:W-:-:S09]  /*0710*/  ULEA UR6, UR7, UR6, 0x18 ;  /* 0x0000000607067291 */ /* 0x001fd2000f8ec0ff */
[----:B------:R2:W-:Y:S03]  /*0720*/  STS.U8 [R17+UR6], RZ ;  /* 0x000000ff11007988 */ /* 0x0005e60008000006 */
.L_x_3:
[----:B-1----:R-:W-:Y:S05]  /*0730*/  BSYNC.RECONVERGENT B0 ;  /* 0x0000000000007941 */ /* 0x002fea0003800200 */
.L_x_2:
[C---:B------:R-:W-:Y:S01]  /*0740*/  IMAD.IADD R21, R10.reuse, 0x1, R15 ;  /* 0x000000010a157824 */ /* 0x040fe200078e020f */
[----:B------:R-:W-:Y:S03]  /*0750*/  BSSY.RECONVERGENT B0, `(.L_x_5) ;  /* 0x0000037000007945 */ /* 0x000fe60003800200 */
[----:B--23--:R-:W-:Y:S01]  /*0760*/  IMAD.IADD R17, R10, 0x1, R21 ;  /* 0x000000010a117824 */ /* 0x00cfe200078e0215 */
[----:B------:R-:W-:-:S03]  /*0770*/  ISETP.GE.AND P0, PT, R21, R9, PT ;  /* 0x000000091500720c */ /* 0x000fc60003f06270 */
[----:B------:R-:W-:Y:S01]  /*0780*/  IMAD.IADD R15, R10, 0x1, R17 ;  /* 0x000000010a0f7824 */ /* 0x000fe200078e0211 */
[----:B------:R-:W-:-:S04]  /*0790*/  ISETP.GE.AND P3, PT, R17, R9, PT ;  /* 0x000000091100720c */ /* 0x000fc80003f66270 */
[----:B------:R-:W-:-:S05]  /*07a0*/  ISETP.GE.AND P2, PT, R15, R9, PT ;  /* 0x000000090f00720c */ /* 0x000fca0003f46270 */
[----:B------:R-:W-:Y:S08]  /*07b0*/  @P0 BRA `(.L_x_6) ;  /* 0x0000000000c00947 */ /* 0x000ff00003800000 */
[-C--:B------:R-:W-:Y:S02]  /*07c0*/  IABS R16, R2.reuse ;  /* 0x0000000200107213 */ /* 0x080fe40000000000 */
[----:B------:R-:W-:Y:S02]  /*07d0*/  IABS R18, R21 ;  /* 0x0000001500127213 */ /* 0x000fe40000000000 */
[----:B------:R-:W1:Y:S01]  /*07e0*/  I2F.RP R19, R16 ;  /* 0x0000001000137306 */ /* 0x000e620000209400 */
[----:B------:R-:W-:-:S07]  /*07f0*/  IABS R20, R2 ;  /* 0x0000000200147213 */ /* 0x000fce0000000000 */
[----:B-1----:R-:W1:Y:S02]  /*0800*/  MUFU.RCP R19, R19 ;  /* 0x0000001300137308 */ /* 0x002e640000001000 */
[----:B-1----:R-:W-:-:S06]  /*0810*/  VIADD R12, R19, 0xffffffe ;  /* 0x0ffffffe130c7836 */ /* 0x002fcc0000000000 */
[----:B------:R1:W2:Y:S02]  /*0820*/  F2I.FTZ.U32.TRUNC.NTZ R13, R12 ;  /* 0x0000000c000d7305 */ /* 0x0002a4000021f000 */
[----:B-1----:R-:W-:Y:S01]  /*0830*/  IMAD.MOV.U32 R12, RZ, RZ, RZ ;  /* 0x000000ffff0c7224 */ /* 0x002fe200078e00ff */
[----:B--2---:R-:W-:-:S05]  /*0840*/  IADD3 R23, PT, PT, RZ, -R13, RZ ;  /* 0x8000000dff177210 */ /* 0x004fca0007ffe0ff */
[----:B------:R-:W-:-:S04]  /*0850*/  IMAD R23, R23, R16, RZ ;  /* 0x0000001017177224 */ /* 0x000fc800078e02ff */
[----:B------:R-:W-:Y:S01]  /*0860*/  IMAD.HI.U32 R23, R13, R23, R12 ;  /* 0x000000170d177227 */ /* 0x000fe200078e000c */
[----:B------:R-:W-:-:S03]  /*0870*/  LOP3.LUT R12, R21, R2, RZ, 0x3c, !PT ;  /* 0x00000002150c7212 */ /* 0x000fc600078e3cff */
[----:B------:R-:W-:Y:S01]  /*0880*/  IMAD.MOV R13, RZ, RZ, -R20 ;  /* 0x000000ffff0d7224 */ /* 0x000fe200078e0a14 */
[----:B------:R-:W-:Y:S01]  /*0890*/  ISETP.GE.AND P0, PT, R12, RZ, PT ;  /* 0x000000ff0c00720c */ /* 0x000fe20003f06270 */
[----:B------:R-:W-:-:S04]  /*08a0*/  IMAD.HI.U32 R19, R23, R18, RZ ;  /* 0x0000001217137227 */ /* 0x000fc800078e00ff */
[----:B------:R-:W-:-:S05]  /*08b0*/  IMAD R13, R19, R13, R18 ;  /* 0x0000000d130d7224 */ /* 0x000fca00078e0212 */
[----:B------:R-:W-:-:S13]  /*08c0*/  ISETP.GT.U32.AND P5, PT, R16, R13, PT ;  /* 0x0000000d1000720c */ /* 0x000fda0003fa4070 */
[----:B------:R-:W-:Y:S02]  /*08d0*/  @!P5 IMAD.IADD R13, R13, 0x1, -R16 ;  /* 0x000000010d0dd824 */ /* 0x000fe400078e0a10 */
[----:B------:R-:W-:Y:S01]  /*08e0*/  @!P5 VIADD R19, R19, 0x1 ;  /* 0x000000011313d836 */ /* 0x000fe20000000000 */
[----:B------:R-:W-:Y:S02]  /*08f0*/  ISETP.NE.AND P5, PT, R2, RZ, PT ;  /* 0x000000ff0200720c */ /* 0x000fe40003fa5270 */
[----:B------:R-:W-:-:S13]  /*0900*/  ISETP.GE.U32.AND P4, PT, R13, R16, PT ;  /* 0x000000100d00720c */ /* 0x000fda0003f86070 */
[----:B------:R-:W-:-:S05]  /*0910*/  @P4 VIADD R19, R19, 0x1 ;  /* 0x0000000113134836 */ /* 0x000fca0000000000 */
[----:B------:R-:W-:Y:S02]  /*0920*/  @!P0 IADD3 R19, PT, PT, -R19, RZ, RZ ;  /* 0x000000ff13138210 */ /* 0x000fe40007ffe1ff */
[----:B------:R-:W-:-:S05]  /*0930*/  @!P5 LOP3.LUT R19, RZ, R2, RZ, 0x33, !PT ;  /* 0x00000002ff13d212 */ /* 0x000fca00078e33ff */
[----:B------:R-:W-:Y:S02]  /*0940*/  IMAD.MOV R12, RZ, RZ, -R19 ;  /* 0x000000ffff0c7224 */ /* 0x000fe400078e0a13 */
[----:B------:R-:W-:Y:S02]  /*0950*/  VIADD R16, R19, UR5 ;  /* 0x0000000513107c36 */ /* 0x000fe40008000000 */
[----:B------:R-:W-:-:S04]  /*0960*/  IMAD R21, R2, R12, R21 ;  /* 0x0000000c02157224 */ /* 0x000fc800078e0215 */
[----:B------:R-:W-:-:S05]  /*0970*/  IMAD.IADD R13, R6, 0x1, R21 ;  /* 0x00000001060d7824 */ /* 0x000fca00078e0215 */
[----:B------:R-:W-:Y:S02]  /*0980*/  LOP3.LUT R18, R13, R16, RZ, 0xfc, !PT ;  /* 0x000000100d127212 */ /* 0x000fe400078efcff */
[----:B------:R-:W-:Y:S02]  /*0990*/  VIMNMX R12, PT, PT, R16, R13, !PT ;  /* 0x0000000d100c7248 */ /* 0x000fe40007fe0100 */
[----:B------:R-:W-:-:S04]  /*09a0*/  ISETP.GT.AND P0, PT, R18, -0x1, PT ;  /* 0xffffffff1200780c */ /* 0x000fc80003f04270 */
[----:B0-----:R-:W-:-:S13]  /*09b0*/  ISETP.LT.AND P0, PT, R12, R11, P0 ;  /* 0x0000000b0c00720c */ /* 0x001fda0000701270 */
[----:B------:R-:W0:Y:S01]  /*09c0*/  @!P0 S2R R23, SR_CgaCtaId ;  /* 0x0000000000178919 */ /* 0x000e220000008800 */
[----:B------:R-:W-:Y:S01]  /*09d0*/  @!P0 MOV R18, 0x400 ;  /* 0x0000040000128802 */ /* 0x000fe20000000f00 */
[----:B------:R-:W-:-:S03]  /*09e0*/  @!P0 IMAD R12, R2, R19, R21 ;  /* 0x00000013020c8224 */ /* 0x000fc600078e0215 */
[----:B0-----:R-:W-:-:S05]  /*09f0*/  @!P0 LEA R23, R23, R18, 0x18 ;  /* 0x0000001217178211 */ /* 0x001fca00078ec0ff */
[----:B------:R-:W-:-:S05]  /*0a00*/  @!P0 IMAD.IADD R12, R23, 0x1, R12 ;  /* 0x00000001170c8824 */ /* 0x000fca00078e020c */
[----:B------:R1:W-:Y:S01]  /*0a10*/  @!P0 STS.U8 [R12], RZ ;  /* 0x000000ff0c008388 */ /* 0x0003e20000000000 */
[----:B------:R-:W-:Y:S05]  /*0a20*/  @!P0 BRA `(.L_x_6) ;  /* 0x0000000000248947 */ /* 0x000fea0003800000 */
        /* <DEDUP_REMOVED lines=8> */
[----:B--2---:R2:W-:Y:S03]  /*0ab0*/  STS.U8 [R19+UR6], R12 ;  /* 0x0000000c13007988 */ /* 0x0045e60008000006 */
.L_x_6:
[----:B------:R-:W-:Y:S05]  /*0ac0*/  BSYNC.RECONVERGENT B0 ;  /* 0x0000000000007941 */ /* 0x000fea0003800200 */
.L_x_5:
[----:B------:R-:W-:Y:S04]  /*0ad0*/  BSSY.RECONVERGENT B0, `(.L_x_7) ;  /* 0x0000032000007945 */ /* 0x000fe80003800200 */
[----:B------:R-:W-:Y:S05]  /*0ae0*/  @P3 BRA `(.L_x_8) ;  /* 0x0000000000c03947 */ /* 0x000fea0003800000 */
[-C--:B------:R-:W-:Y:S02]  /*0af0*/  IABS R16, R2.reuse ;  /* 0x0000000200107213 */ /* 0x080fe40000000000 */
[----:B------:R-:W-:Y:S02]  /*0b00*/  IABS R18, R17 ;  /* 0x0000001100127213 */ /* 0x000fe40000000000 */
[----:B--2---:R-:W2:Y:S01]  /*0b10*/  I2F.RP R19, R16 ;  /* 0x0000001000137306 */ /* 0x004ea20000209400 */
[----:B------:R-:W-:-:S07]  /*0b20*/  IABS R20, R2 ;  /* 0x0000000200147213 */ /* 0x000fce0000000000 */
[----:B--2---:R-:W1:Y:S02]  /*0b30*/  MUFU.RCP R19, R19 ;  /* 0x0000001300137308 */ /* 0x004e640000001000 */
        /* <DEDUP_REMOVED lines=35> */
[----:B---3--:R-:W-:-:S04]  /*0d70*/  IADD3 R12, P0, PT, R13, UR10, RZ ;  /* 0x0000000a0d0c7c10 */ /* 0x008fc8000ff1e0ff */
[----:B------:R-:W-:-:S05]  /*0d80*/  LEA.HI.X.SX32 R13, R13, UR11, 0x1, P0 ;  /* 0x0000000b0d0d7c11 */ /* 0x000fca00080f0eff */
[----:B------:R-:W2:Y:S01]  /*0d90*/  LDG.E.U8 R12, desc[UR8][R12.64] ;  /* 0x000000080c0c7981 */ /* 0x000ea2000c1e1100 */
[----:B------:R-:W0:Y:S01]  /*0da0*/  S2UR UR7, SR_CgaCtaId ;  /* 0x00000000000779c3 */ /* 0x000e220000008800 */
[----:B------:R-:W-:Y:S01]  /*0db0*/  UMOV UR6, 0x400 ;  /* 0x0000040000067882 */ /* 0x000fe20000000000 */
[----:B------:R-:W-:Y:S01]  /*0dc0*/  IMAD R17, R2, R19, R17 ;  /* 0x0000001302117224 */ /* 0x000fe200078e0211 */
[----:B0-----:R-:W-:-:S09]  /*0dd0*/  ULEA UR6, UR7, UR6, 0x18 ;  /* 0x0000000607067291 */ /* 0x001fd2000f8ec0ff */
[----:B--2---:R4:W-:Y:S03]  /*0de0*/  STS.U8 [R17+UR6], R12 ;  /* 0x0000000c11007988 */ /* 0x0049e60008000006 */
.L_x_8:
[----:B------:R-:W-:Y:S05]  /*0df0*/  BSYNC.RECONVERGENT B0 ;  /* 0x0000000000007941 */ /* 0x000fea0003800200 */
.L_x_7:
[----:B------:R-:W-:Y:S04]  /*0e00*/  BSSY.RECONVERGENT B0, `(.L_x_9) ;  /* 0x0000033000007945 */ /* 0x000fe80003800200 */
[----:B------:R-:W-:Y:S05]  /*0e10*/  @P2 BRA `(.L_x_10) ;  /* 0x0000000000c42947 */ /* 0x000fea0003800000 */
[-C--:B------:R-:W-:Y:S02]  /*0e20*/  IABS R16, R2.reuse ;  /* 0x0000000200107213 */ /* 0x080fe40000000000 */
[----:B----4-:R-:W-:Y:S02]  /*0e30*/  IABS R17, R15 ;  /* 0x0000000f00117213 */ /* 0x010fe40000000000 */
[----:B------:R-:W4:Y:S01]  /*0e40*/  I2F.RP R18, R16 ;  /* 0x0000001000127306 */ /* 0x000f220000209400 */
[----:B------:R-:W-:-:S07]  /*0e50*/  IABS R21, R2 ;  /* 0x0000000200157213 */ /* 0x000fce0000000000 */
[----:B----4-:R-:W1:Y:S02]  /*0e60*/  MUFU.RCP R18, R18 ;  /* 0x0000001200127308 */ /* 0x010e640000001000 */
[----:B-123--:R-:W-:-:S06]  /*0e70*/  VIADD R12, R18, 0xffffffe ;  /* 0x0ffffffe120c7836 */ /* 0x00efcc0000000000 */
[----:B------:R1:W2:Y:S02]  /*0e80*/  F2I.FTZ.U32.TRUNC.NTZ R13, R12 ;  /* 0x0000000c000d7305 */ /* 0x0002a4000021f000 */
[----:B-1----:R-:W-:Y:S01]  /*0e90*/  IMAD.MOV.U32 R12, RZ, RZ, RZ ;  /* 0x000000ffff0c7224 */ /* 0x002fe200078e00ff */
[----:B--2---:R-:W-:-:S05]  /*0ea0*/  IADD3 R19, PT, PT, RZ, -R13, RZ ;  /* 0x8000000dff137210 */ /* 0x004fca0007ffe0ff */
[----:B------:R-:W-:-:S04]  /*0eb0*/  IMAD R19, R19, R16, RZ ;  /* 0x0000001013137224 */ /* 0x000fc800078e02ff */
[----:B------:R-:W-:-:S04]  /*0ec0*/  IMAD.HI.U32 R20, R13, R19, R12 ;  /* 0x000000130d147227 */ /* 0x000fc800078e000c */
[----:B------:R-:W-:Y:S02]  /*0ed0*/  IMAD.MOV R13, RZ, RZ, -R21 ;  /* 0x000000ffff0d7224 */ /* 0x000fe400078e0a15 */
[----:B------:R-:W-:-:S04]  /*0ee0*/  IMAD.HI.U32 R12, R20, R17, RZ ;  /* 0x00000011140c7227 */ /* 0x000fc800078e00ff */
[----:B------:R-:W-:-:S05]  /*0ef0*/  IMAD R13, R12, R13, R17 ;  /* 0x0000000d0c0d7224 */ /* 0x000fca00078e0211 */
[----:B------:R-:W-:-:S13]  /*0f00*/  ISETP.GT.U32.AND P2, PT, R16, R13, PT ;  /* 0x0000000d1000720c */ /* 0x000fda0003f44070 */
[----:B------:R-:W-:Y:S02]  /*0f10*/  @!P2 IMAD.IADD R13, R13, 0x1, -R16 ;  /* 0x000000010d0da824 */ /* 0x000fe400078e0a10 */
[----:B------:R-:W-:Y:S01]  /*0f20*/  @!P2 VIADD R12, R12, 0x1 ;  /* 0x000000010c0ca836 */ /* 0x000fe20000000000 */
[----:B------:R-:W-:Y:S02]  /*0f30*/  ISETP.NE.AND P2, PT, R2, RZ, PT ;  /* 0x000000ff0200720c */ /* 0x000fe40003f45270 */
[----:B------:R-:W-:Y:S02]  /*0f40*/  ISETP.GE.U32.AND P0, PT, R13, R16, PT ;  /* 0x000000100d00720c */ /* 0x000fe40003f06070 */
[----:B------:R-:W-:-:S04]  /*0f50*/  LOP3.LUT R13, R15, R2, RZ, 0x3c, !PT ;  /* 0x000000020f0d7212 */ /* 0x000fc800078e3cff */
[----:B------:R-:W-:-:S07]  /*0f60*/  ISETP.GE.AND P3, PT, R13, RZ, PT ;  /* 0x000000ff0d00720c */ /* 0x000fce0003f66270 */
[----:B------:R-:W-:-:S05]  /*0f70*/  @P0 VIADD R12, R12, 0x1 ;  /* 0x000000010c0c0836 */ /* 0x000fca0000000000 */
[----:B------:R-:W-:-:S05]  /*0f80*/  MOV R17, R12 ;  /* 0x0000000c00117202 */ /* 0x000fca0000000f00 */
[----:B------:R-:W-:Y:S01]  /*0f90*/  @!P3 IMAD.MOV R17, RZ, RZ, -R17 ;  /* 0x000000ffff11b224 */ /* 0x000fe200078e0a11 */
        /* <DEDUP_REMOVED lines=17> */
[----:B0-----:R-:W-:-:S04]  /*10b0*/  IADD3 R12, P0, PT, R13, UR10, RZ ;  /* 0x0000000a0d0c7c10 */ /* 0x001fc8000ff1e0ff */
[----:B------:R-:W-:-:S05]  /*10c0*/  LEA.HI.X.SX32 R13, R13, UR11, 0x1, P0 ;  /* 0x0000000b0d0d7c11 */ /* 0x000fca00080f0eff */
[----:B------:R-:W2:Y:S01]  /*10d0*/  LDG.E.U8 R12, desc[UR8][R12.64] ;  /* 0x000000080c0c7981 */ /* 0x000ea2000c1e1100 */
[----:B------:R-:W0:Y:S01]  /*10e0*/  S2UR UR7, SR_CgaCtaId ;  /* 0x00000000000779c3 */ /* 0x000e220000008800 */
[----:B------:R-:W-:Y:S01]  /*10f0*/  UMOV UR6, 0x400 ;  /* 0x0000040000067882 */ /* 0x000fe20000000000 */
[----:B------:R-:W-:Y:S01]  /*1100*/  IMAD R15, R2, R17, R15 ;  /* 0x00000011020f7224 */ /* 0x000fe200078e020f */
[----:B0-----:R-:W-:-:S09]  /*1110*/  ULEA UR6, UR7, UR6, 0x18 ;  /* 0x0000000607067291 */ /* 0x001fd2000f8ec0ff */
[----:B--2---:R0:W-:Y:S03]  /*1120*/  STS.U8 [R15+UR6], R12 ;  /* 0x0000000c0f007988 */ /* 0x0041e60008000006 */
.L_x_10:
[----:B------:R-:W-:Y:S05]  /*1130*/  BSYNC.RECONVERGENT B0 ;  /* 0x0000000000007941 */ /* 0x000fea0003800200 */
.L_x_9:
[----:B------:R-:W-:Y:S05]  /*1140*/  @P1 BRA `(.L_x_11) ;  /* 0xfffffff0009c1947 */ /* 0x000fea000383ffff */
.L_x_1:
[----:B------:R-:W-:-:S13]  /*1150*/  ISETP.NE.AND P0, PT, R14, RZ, PT ;  /* 0x000000ff0e00720c */ /* 0x000fda0003f05270 */
[----:B------:R-:W-:Y:S05]  /*1160*/  @!P0 BRA `(.L_x_0) ;  /* 0x0000000000f48947 */ /* 0x000fea0003800000 */
[----:B0-----:R-:W0:Y:S01]  /*1170*/  LDC R11, c[0x0][0x390] ;  /* 0x0000e400ff0b7b82 */ /* 0x001e220000000800 */
[----:B------:R-:W0:Y:S01]  /*1180*/  LDCU.64 UR10, c[0x0][0x380] ;  /* 0x00007000ff0a77ac */ /* 0x000e220008000a00 */
[----:B------:R-:W-:-:S05]  /*1190*/  UMOV UR4, URZ ;  /* 0x000000ff00047c82 */ /* 0x000fca0008000000 */
.L_x_14:
[----:B------:R-:W-:Y:S01]  /*11a0*/  IMAD R15, R10, R7, R8 ;  /* 0x000000070a0f7224 */ /* 0x000fe200078e0208 */
[----:B------:R-:W-:Y:S01]  /*11b0*/  UIADD3 UR4, UPT, UPT, UR4, 0x1, URZ ;  /* 0x0000000104047890 */ /* 0x000fe2000fffe0ff */
[----:B------:R-:W-:Y:S03]  /*11c0*/  BSSY.RECONVERGENT B0, `(.L_x_12) ;  /* 0x0000035000007945 */ /* 0x000fe60003800200 */
[----:B------:R-:W-:Y:S02]  /*11d0*/  ISETP.GE.AND P0, PT, R15, R9, PT ;  /* 0x000000090f00720c */ /* 0x000fe40003f06270 */
[----:B------:R-:W-:-:S11]  /*11e0*/  ISETP.NE.AND P1, PT, R14, UR4, PT ;  /* 0x000000040e007c0c */ /* 0x000fd6000bf25270 */
[----:B------:R-:W-:Y:S05]  /*11f0*/  @P0 BRA `(.L_x_13) ;  /* 0x0000000000c40947 */ /* 0x000fea0003800000 */
[-C--:B------:R-:W-:Y:S02]  /*1200*/  IABS R16, R2.reuse ;  /* 0x0000000200107213 */ /* 0x080fe40000000000 */
[----:B----4-:R-:W-:Y:S02]  /*1210*/  IABS R17, R15 ;  /* 0x0000000f00117213 */ /* 0x010fe40000000000 */
[----:B------:R-:W4:Y:S01]  /*1220*/  I2F.RP R18, R16 ;  /* 0x0000001000127306 */ /* 0x000f220000209400 */
[----:B------:R-:W-:-:S07]  /*1230*/  IABS R21, R2 ;  /* 0x0000000200157213 */ /* 0x000fce0000000000 */
[----:B----4-:R-:W1:Y:S02]  /*1240*/  MUFU.RCP R18, R18 ;  /* 0x0000001200127308 */ /* 0x010e640000001000 */
[----:B-123--:R-:W-:-:S06]  /*1250*/  IADD3 R12, PT, PT, R18, 0xffffffe, RZ ;  /* 0x0ffffffe120c7810 */ /* 0x00efcc0007ffe0ff */
[----:B------:R1:W2:Y:S02]  /*1260*/  F2I.FTZ.U32.TRUNC.NTZ R13, R12 ;  /* 0x0000000c000d7305 */ /* 0x0002a4000021f000 */
[----:B-1----:R-:W-:Y:S02]  /*1270*/  IMAD.MOV.U32 R12, RZ, RZ, RZ ;  /* 0x000000ffff0c7224 */ /* 0x002fe400078e00ff */
[----:B--2---:R-:W-:-:S04]  /*1280*/  IMAD.MOV R19, RZ, RZ, -R13 ;  /* 0x000000ffff137224 */ /* 0x004fc800078e0a0d */
        /* <DEDUP_REMOVED lines=12> */
[----:B------:R-:W-:-:S05]  /*1350*/  @P0 IADD3 R12, PT, PT, R12, 0x1, RZ ;  /* 0x000000010c0c0810 */ /* 0x000fca0007ffe0ff */
[----:B------:R-:W-:-:S04]  /*1360*/  IMAD.MOV.U32 R17, RZ, RZ, R12 ;  /* 0x000000ffff117224 */ /* 0x000fc800078e000c */
        /* <DEDUP_REMOVED lines=13> */
[----:B0-----:R-:W-:-:S04]  /*1440*/  @!P0 LEA R19, R19, R18, 0x18 ;  /* 0x0000001213138211 */ /* 0x001fc800078ec0ff */
[----:B------:R-:W-:-:S05]  /*1450*/  @!P0 IADD3 R12, PT, PT, R19, R12, RZ ;  /* 0x0000000c130c8210 */ /* 0x000fca0007ffe0ff */
        /* <DEDUP_REMOVED lines=11> */
.L_x_13:
[----:B0-----:R-:W-:Y:S05]  /*1510*/  BSYNC.RECONVERGENT B0 ;  /* 0x0000000000007941 */ /* 0x001fea0003800200 */
.L_x_12:
[----:B------:R-:W-:Y:S01]  /*1520*/  VIADD R7, R7, 0x1 ;  /* 0x0000000107077836 */ /* 0x000fe20000000000 */
[----:B------:R-:W-:Y:S06]  /*1530*/  @P1 BRA `(.L_x_14) ;  /* 0xfffffffc00181947 */ /* 0x000fec000383ffff */
.L_x_0:
[----:B------:R-:W5:Y:S01]  /*1540*/  LDCU UR6, c[0x0][0x390] ;  /* 0x00007200ff0677ac */ /* 0x000f620008000800 */
[----:B------:R-:W-:Y:S01]  /*1550*/  VIMNMX R6, PT, PT, R3, R0, !PT ;  /* 0x0000000003067248 */ /* 0x000fe20007fe0100 */
[----:B------:R-:W-:Y:S03]  /*1560*/  BAR.SYNC.DEFER_BLOCKING 0x0 ;  /* 0x0000000000007b1d */ /* 0x000fe60000010000 */
[----:B-----5:R-:W-:-:S13]  /*1570*/  ISETP.GE.AND P0, PT, R6, UR6, PT ;  /* 0x0000000606007c0c */ /* 0x020fda000bf06270 */
[----:B------:R-:W-:Y:S05]  /*1580*/  @P0 EXIT ;  /* 0x000000000000094d */ /* 0x000fea0003800000 */
[----:B------:R-:W5:Y:S01]  /*1590*/  LDC R6, c[0x0][0x394] ;  /* 0x0000e500ff067b82 */ /* 0x000f620000000800 */
[----:B------:R-:W-:Y:S01]  /*15a0*/  IMAD.MOV.U32 R20, RZ, RZ, RZ ;  /* 0x000000ffff147224 */ /* 0x000fe200078e00ff */
[C---:B-----5:R-:W-:Y:S02]  /*15b0*/  ISETP.GE.AND P0, PT, R6.reuse, -0x1, PT ;  /* 0xffffffff0600780c */ /* 0x060fe40003f06270 */
[----:B------:R-:W-:-:S11]  /*15c0*/  LEA.HI R6, R6, R6, RZ, 0x1 ;  /* 0x0000000606067211 */ /* 0x000fd600078f08ff */
[----:B------:R-:W-:Y:S05]  /*15d0*/  @!P0 BRA `(.L_x_15) ;  /* 0x0000000800148947 */ /* 0x000fea0003800000 */
[----:B------:R-:W5:Y:S01]  /*15e0*/  S2R R9, SR_CgaCtaId ;  /* 0x0000000000097919 */ /* 0x000f620000008800 */
[----:B------:R-:W-:Y:S01]  /*15f0*/  SHF.R.S32.HI R6, RZ, 0x1, R6 ;  /* 0x00000001ff067819 */ /* 0x000fe20000011406 */
[----:B------:R-:W-:Y:S01]  /*1600*/  IMAD.MOV.U32 R20, RZ, RZ, RZ ;  /* 0x000000ffff147224 */ /* 0x000fe200078e00ff */
[----:B------:R-:W-:Y:S02]  /*1610*/  MOV R8, 0x400 ;  /* 0x0000040000087802 */ /* 0x000fe40000000f00 */
[----:B------:R-:W-:Y:S01]  /*1620*/  IABS R7, R6 ;  /* 0x0000000600077213 */ /* 0x000fe20000000000 */
[----:B------:R-:W-:-:S04]  /*1630*/  IMAD.IADD R10, R6, 0x1, R4 ;  /* 0x00000001060a7824 */ /* 0x000fc800078e0204 */
[----:B------:R-:W-:-:S05]  /*1640*/  IMAD.IADD R7, R6, 0x1, R7 ;  /* 0x0000000106077824 */ /* 0x000fca00078e0207 */
[----:B01234-:R-:W-:-:S04]  /*1650*/  IADD3 R12, PT, PT, R7, 0x1, RZ ;  /* 0x00000001070c7810 */ /* 0x01ffc80007ffe0ff */
[C---:B------:R-:W-:Y:S02]  /*1660*/  LOP3.LUT R13, R12.reuse, 0xfffffff8, RZ, 0xc0, !PT ;  /* 0xfffffff80c0d7812 */ /* 0x040fe400078ec0ff */
[C---:B------:R-:W-:Y:S02]  /*1670*/  LOP3.LUT R24, R12.reuse, 0x7, RZ, 0xc0, !PT ;  /* 0x000000070c187812 */ /* 0x040fe400078ec0ff */
[----:B------:R-:W-:Y:S01]  /*1680*/  LOP3.LUT R12, R12, 0x3, RZ, 0xc0, !PT ;  /* 0x000000030c0c7812 */ /* 0x000fe200078ec0ff */
[----:B------:R-:W-:Y:S01]  /*1690*/  IMAD.MOV R13, RZ, RZ, -R13 ;  /* 0x000000ffff0d7224 */ /* 0x000fe200078e0a0d */
[----:B-----5:R-:W-:Y:S01]  /*16a0*/  LEA R11, R9, R8, 0x18 ;  /* 0x00000008090b7211 */ /* 0x020fe200078ec0ff */
[----:B------:R-:W-:Y:S02]  /*16b0*/  IMAD.MOV R8, RZ, RZ, -R6 ;  /* 0x000000ffff087224 */ /* 0x000fe400078e0a06 */
[----:B------:R-:W-:Y:S01]  /*16c0*/  IMAD.IADD R9, R6, 0x1, R5 ;  /* 0x0000000106097824 */ /* 0x000fe200078e0205 */
[----:B------:R-:W-:Y:S01]  /*16d0*/  IADD3 R5, PT, PT, R4, 0x3, R11 ;  /* 0x0000000304057810 */ /* 0x000fe20007ffe00b */
[----:B------:R-:W-:-:S07]  /*16e0*/  IMAD.MOV.U32 R11, RZ, RZ, R8 ;  /* 0x000000ffff0b7224 */ /* 0x000fce00078e0008 */
.L_x_21:
[----:B------:R-:W0:Y:S01]  /*16f0*/  LDCU UR4, c[0x0][0x394] ;  /* 0x00007280ff0477ac */ /* 0x000e220008000800 */
[----:B------:R-:W-:Y:S01]  /*1700*/  ISETP.GE.U32.AND P1, PT, R7, 0x7, PT ;  /* 0x000000070700780c */ /* 0x000fe20003f26070 */
[----:B------:R-:W-:Y:S01]  /*1710*/  IMAD.IADD R15, R9, 0x1, R11 ;  /* 0x00000001090f7824 */ /* 0x000fe200078e020b */
[----:B------:R-:W-:Y:S01]  /*1720*/  IABS R4, R6 ;  /* 0x0000000600047213 */ /* 0x000fe20000000000 */
[----:B------:R-:W-:Y:S01]  /*1730*/  IMAD.MOV.U32 R17, RZ, RZ, R8 ;  /* 0x000000ffff117224 */ /* 0x000fe200078e0008 */
[----:B------:R-:W-:Y:S01]  /*1740*/  ISETP.NE.AND P2, PT, R24, RZ, PT ;  /* 0x000000ff1800720c */ /* 0x000fe20003f45270 */
[----:B------:R-:W-:Y:S01]  /*1750*/  IMAD R14, R2, R15, RZ ;  /* 0x0000000f020e7224 */ /* 0x000fe200078e02ff */
[C---:B------:R-:W-:Y:S02]  /*1760*/  ISETP.NE.AND P0, PT, R11.reuse, R4, PT ;  /* 0x000000040b00720c */ /* 0x040fe40003f05270 */
[----:B------:R-:W-:Y:S01]  /*1770*/  IADD3 R4, PT, PT, R6, R11, RZ ;  /* 0x0000000b06047210 */ /* 0x000fe20007ffe0ff */
[----:B------:R-:W-:-:S04]  /*1780*/  VIADD R11, R11, 0x1 ;  /* 0x000000010b0b7836 */ /* 0x000fc80000000000 */
[----:B0-----:R-:W-:Y:S01]  /*1790*/  IMAD R15, R4, UR4, RZ ;  /* 0x00000004040f7c24 */ /* 0x001fe2000f8e02ff */
[----:B------:R-:W-:Y:S06]  /*17a0*/  @!P1 BRA `(.L_x_16) ;  /* 0x0000000000ac9947 */ /* 0x000fec0003800000 */
[----:B------:R-:W-:Y:S01]  /*17b0*/  IMAD.MOV.U32 R4, RZ, RZ, R15 ;  /* 0x000000ffff047224 */ /* 0x000fe200078e000f */
[----:B------:R-:W-:Y:S01]  /*17c0*/  MOV R17, R8 ;  /* 0x0000000800117202 */ /* 0x000fe20000000f00 */
[----:B------:R-:W-:Y:S02]  /*17d0*/  IMAD.IADD R16, R5, 0x1, R14 ;  /* 0x0000000105107824 */ /* 0x000fe400078e020e */
[----:B------:R-:W-:-:S07]  /*17e0*/  IMAD.MOV.U32 R18, RZ, RZ, R13 ;  /* 0x000000ffff127224 */ /* 0x000fce00078e000d */
.L_x_17:
[----:B------:R-:W0:Y:S01]  /*17f0*/  LDS.U8 R23, [R16+-0x3] ;  /* 0xfffffd0010177984 */ /* 0x000e220000000000 */
[----:B------:R-:W-:Y:S02]  /*1800*/  IMAD.SHL.U32 R19, R4, 0x4, RZ ;  /* 0x0000000404137824 */ /* 0x000fe400078e00ff */
[----:B------:R-:W-:Y:S01]  /*1810*/  VIADD R18, R18, 0x8 ;  /* 0x0000000812127836 */ /* 0x000fe20000000000 */
[----:B------:R-:W1:Y:S01]  /*1820*/  LDS.U8 R26, [R16+-0x2] ;  /* 0xfffffe00101a7984 */ /* 0x000e620000000000 */
[----:B------:R-:W2:Y:S01]  /*1830*/  LDC R25, c[0x3][R19] ;  /* 0x00c0000013197b82 */ /* 0x000ea20000000800 */
[----:B------:R-:W-:Y:S02]  /*1840*/  VIADD R17, R17, 0x8 ;  /* 0x0000000811117836 */ /* 0x000fe40000000000 */
[----:B------:R-:W3:Y:S01]  /*1850*/  LDS.U8 R21, [R16+-0x1] ;  /* 0xffffff0010157984 */ /* 0x000ee20000000000 */
[----:B------:R-:W-:Y:S01]  /*1860*/  ISETP.NE.AND P1, PT, R18, RZ, PT ;  /* 0x000000ff1200720c */ /* 0x000fe20003f25270 */
[----:B------:R-:W-:-:S03]  /*1870*/  VIADD R4, R4, 0x8 ;  /* 0x0000000804047836 */ /* 0x000fc60000000000 */
[----:B------:R-:W4:Y:S08]  /*1880*/  LDC R22, c[0x3][R19+0x4] ;  /* 0x00c0010013167b82 */ /* 0x000f300000000800 */
[----:B------:R-:W5:Y:S01]  /*1890*/  LDC R28, c[0x3][R19+0x14] ;  /* 0x00c00500131c7b82 */ /* 0x000f620000000800 */
[----:B0-----:R-:W-:Y:S02]  /*18a0*/  I2FP.F32.U32 R23, R23 ;  /* 0x0000001700177245 */ /* 0x001fe40000201000 */
[----:B-1----:R-:W-:-:S03]  /*18b0*/  I2FP.F32.U32 R26, R26 ;  /* 0x0000001a001a7245 */ /* 0x002fc60000201000 */
[----:B--2---:R-:W-:Y:S02]  /*18c0*/  FFMA R23, R23, R25, R20 ;  /* 0x0000001917177223 */ /* 0x004fe40000000014 */
[----:B------:R-:W0:Y:S01]  /*18d0*/  LDS.U8 R20, [R16] ;  /* 0x0000000010147984 */ /* 0x000e220000000000 */
[----:B------:R-:W1:Y:S01]  /*18e0*/  LDC R25, c[0x3][R19+0x8] ;  /* 0x00c0020013197b82 */ /* 0x000e620000000800 */
[----:B----4-:R-:W-:Y:S01]  /*18f0*/  FFMA R26, R26, R22, R23 ;  /* 0x000000161a1a7223 */ /* 0x010fe20000000017 */
[----:B---3--:R-:W-:Y:S01]  /*1900*/  I2FP.F32.U32 R21, R21 ;  /* 0x0000001500157245 */ /* 0x008fe20000201000 */
[----:B------:R-:W2:Y:S05]  /*1910*/  LDS.U8 R22, [R16+0x1] ;  /* 0x0000010010167984 */ /* 0x000eaa0000000000 */
[----:B------:R-:W3:Y:S01]  /*1920*/  LDC R23, c[0x3][R19+0xc] ;  /* 0x00c0030013177b82 */ /* 0x000ee20000000800 */
[----:B-1----:R-:W-:-:S07]  /*1930*/  FFMA R26, R21, R25, R26 ;  /* 0x00000019151a7223 */ /* 0x002fce000000001a */
[----:B------:R-:W1:Y:S01]  /*1940*/  LDC R21, c[0x3][R19+0x10] ;  /* 0x00c0040013157b82 */ /* 0x000e620000000800 */
[----:B0-----:R-:W-:Y:S02]  /*1950*/  I2FP.F32.U32 R25, R20 ;  /* 0x0000001400197245 */ /* 0x001fe40000201000 */
[----:B------:R-:W0:Y:S01]  /*1960*/  LDS.U8 R20, [R16+0x2] ;  /* 0x0000020010147984 */ /* 0x000e220000000000 */
[----:B--2---:R-:W-:Y:S02]  /*1970*/  I2FP.F32.U32 R27, R22 ;  /* 0x00000016001b7245 */ /* 0x004fe40000201000 */
[----:B---3--:R-:W-:Y:S02]  /*1980*/  FFMA R26, R25, R23, R26 ;  /* 0x00000017191a7223 */ /* 0x008fe4000000001a */
[----:B------:R-:W2:Y:S01]  /*1990*/  LDC R22, c[0x3][R19+0x1c] ;  /* 0x00c0070013167b82 */ /* 0x000ea20000000800 */
[----:B------:R-:W3:Y:S04]  /*19a0*/  LDS.U8 R25, [R16+0x3] ;  /* 0x0000030010197984 */ /* 0x000ee80000000000 */
[----:B------:R4:W5:Y:S01]  /*19b0*/  LDS.U8 R23, [R16+0x4] ;  /* 0x0000040010177984 */ /* 0x0009620000000000 */
[----:B-1----:R-:W-:-:S02]  /*19c0*/  FFMA R26, R27, R21, R26 ;  /* 0x000000151b1a7223 */ /* 0x002fc4000000001a */
[----:B------:R-:W1:Y:S01]  /*19d0*/  LDC R21, c[0x3][R19+0x18] ;  /* 0x00c0060013157b82 */ /* 0x000e620000000800 */
[----:B----4-:R-:W-:Y:S01]  /*19e0*/  VIADD R16, R16, 0x8 ;  /* 0x0000000810107836 */ /* 0x010fe20000000000 */
[----:B0-----:R-:W-:Y:S02]  /*19f0*/  I2FP.F32.U32 R27, R20 ;  /* 0x00000014001b7245 */ /* 0x001fe40000201000 */
[----:B---3--:R-:W-:-:S03]  /*1a00*/  I2FP.F32.U32 R25, R25 ;  /* 0x0000001900197245 */ /* 0x008fc60000201000 */
[----:B-----5:R-:W-:Y:S01]  /*1a10*/  FFMA R26, R27, R28, R26 ;  /* 0x0000001c1b1a7223 */ /* 0x020fe2000000001a */
[----:B------:R-:W-:-:S03]  /*1a20*/  I2FP.F32.U32 R20, R23 ;  /* 0x0000001700147245 */ /* 0x000fc60000201000 */
[----:B-1----:R-:W-:-:S04]  /*1a30*/  FFMA R21, R25, R21, R26 ;  /* 0x0000001519157223 */ /* 0x002fc8000000001a */
[----:B--2---:R-:W-:Y:S01]  /*1a40*/  FFMA R20, R20, R22, R21 ;  /* 0x0000001614147223 */ /* 0x004fe20000000015 */
[----:B------:R-:W-:Y:S06]  /*1a50*/  @P1 BRA `(.L_x_17) ;  /* 0xfffffffc00641947 */ /* 0x000fec000383ffff */
.L_x_16:
[----:B------:R-:W-:Y:S01]  /*1a60*/  IADD3 R14, PT, PT, R10, R14, RZ ;  /* 0x0000000e0a0e7210 */ /* 0x000fe20007ffe0ff */
[----:B------:R-:W-:Y:S01]  /*1a70*/  IMAD.IADD R4, R6, 0x1, R15 ;  /* 0x0000000106047824 */ /* 0x000fe200078e020f */
[----:B------:R-:W-:Y:S06]  /*1a80*/  @!P2 BRA `(.L_x_18) ;  /* 0x0000000000e4a947 */ /* 0x000fec0003800000 */
[----:B------:R-:W-:Y:S01]  /*1a90*/  VIADD R15, R24, 0xffffffff ;  /* 0xffffffff180f7836 */ /* 0x000fe20000000000 */
[----:B------:R-:W-:-:S04]  /*1aa0*/  ISETP.NE.AND P2, PT, R12, RZ, PT ;  /* 0x000000ff0c00720c */ /* 0x000fc80003f45270 */
[----:B------:R-:W-:-:S13]  /*1ab0*/  ISETP.GE.U32.AND P1, PT, R15, 0x3, PT ;  /* 0x000000030f00780c */ /* 0x000fda0003f26070 */
[----:B------:R-:W-:Y:S05]  /*1ac0*/  @!P1 BRA `(.L_x_19) ;  /* 0x00000000005c9947 */ /* 0x000fea0003800000 */
[----:B------:R-:W0:Y:S01]  /*1ad0*/  S2UR UR5, SR_CgaCtaId ;  /* 0x00000000000579c3 */ /* 0x000e220000008800 */
[----:B------:R-:W-:Y:S01]  /*1ae0*/  UMOV UR4, 0x400 ;  /* 0x0000040000047882 */ /* 0x000fe20000000000 */
[----:B------:R-:W-:-:S04]  /*1af0*/  IMAD.IADD R19, R4, 0x1, R17 ;  /* 0x0000000104137824 */ /* 0x000fc800078e0211 */
[----:B------:R-:W-:-:S04]  /*1b00*/  IMAD.SHL.U32 R26, R19, 0x4, RZ ;  /* 0x00000004131a7824 */ /* 0x000fc800078e00ff */
[----:B------:R-:W1:Y:S08]  /*1b10*/  LDC R27, c[0x3][R26] ;  /* 0x00c000001a1b7b82 */ /* 0x000e700000000800 */
[----:B------:R-:W2:Y:S01]  /*1b20*/  LDC R22, c[0x3][R26+0x4] ;  /* 0x00c001001a167b82 */ /* 0x000ea20000000800 */
[----:B0-----:R-:W-:-:S07]  /*1b30*/  ULEA UR4, UR5, UR4, 0x18 ;  /* 0x0000000405047291 */ /* 0x001fce000f8ec0ff */
[----:B------:R-:W0:Y:S01]  /*1b40*/  LDC R19, c[0x3][R26+0x8] ;  /* 0x00c002001a137b82 */ /* 0x000e220000000800 */
[----:B------:R-:W-:Y:S01]  /*1b50*/  IADD3 R23, PT, PT, R14, UR4, R17 ;  /* 0x000000040e177c10 */ /* 0x000fe2000fffe011 */
[----:B------:R-:W-:-:S06]  /*1b60*/  VIADD R17, R17, 0x4 ;  /* 0x0000000411117836 */ /* 0x000fcc0000000000 */
[----:B------:R-:W3:Y:S01]  /*1b70*/  LDC R21, c[0x3][R26+0xc] ;  /* 0x00c003001a157b82 */ /* 0x000ee20000000800 */
[----:B------:R-:W4:Y:S04]  /*1b80*/  LDS.U8 R25, [R23] ;  /* 0x0000000017197984 */ /* 0x000f280000000000 */
[----:B------:R-:W5:Y:S04]  /*1b90*/  LDS.U8 R16, [R23+0x1] ;  /* 0x0000010017107984 */ /* 0x000f680000000000 */
[----:B------:R-:W2:Y:S04]  /*1ba0*/  LDS.U8 R15, [R23+0x2] ;  /* 0x00000200170f7984 */ /* 0x000ea80000000000 */
[----:B------:R-:W0:Y:S01]  /*1bb0*/  LDS.U8 R18, [R23+0x3] ;  /* 0x0000030017127984 */ /* 0x000e220000000000 */
[----:B----4-:R-:W-:-:S02]  /*1bc0*/  I2FP.F32.U32 R25, R25 ;  /* 0x0000001900197245 */ /* 0x010fc40000201000 */
[----:B-----5:R-:W-:-:S03]  /*1bd0*/  I2FP.F32.U32 R16, R16 ;  /* 0x0000001000107245 */ /* 0x020fc60000201000 */
[----:B-1----:R-:W-:Y:S01]  /*1be0*/  FFMA R25, R25, R27, R20 ;  /* 0x0000001b19197223 */ /* 0x002fe20000000014 */
[----:B--2---:R-:W-:-:S03]  /*1bf0*/  I2FP.F32.U32 R15, R15 ;  /* 0x0000000f000f7245 */ /* 0x004fc60000201000 */
[----:B------:R-:W-:Y:S01]  /*1c00*/  FFMA R16, R16, R22, R25 ;  /* 0x0000001610107223 */ /* 0x000fe20000000019 */
[----:B0-----:R-:W-:-:S03]  /*1c10*/  I2FP.F32.U32 R23, R18 ;  /* 0x0000001200177245 */ /* 0x001fc60000201000 */
[----:B------:R-:W-:-:S04]  /*1c20*/  FFMA R16, R15, R19, R16 ;  /* 0x000000130f107223 */ /* 0x000fc80000000010 */
[----:B---3--:R-:W-:-:S07]  /*1c30*/  FFMA R20, R23, R21, R16 ;  /* 0x0000001517147223 */ /* 0x008fce0000000010 */
.L_x_19:
[----:B------:R-:W-:Y:S05]  /*1c40*/  @!P2 BRA `(.L_x_18) ;  /* 0x000000000074a947 */ /* 0x000fea0003800000 */
[----:B------:R-:W-:Y:S02]  /*1c50*/  ISETP.NE.AND P2, PT, R12, 0x1, PT ;  /* 0x000000010c00780c */ /* 0x000fe40003f45270 */
[----:B------:R-:W-:-:S11]  /*1c60*/  LOP3.LUT P1, RZ, R7, 0x1, RZ, 0xc0, !PT ;  /* 0x0000000107ff7812 */ /* 0x000fd6000782c0ff */
[----:B------:R-:W-:Y:S05]  /*1c70*/  @!P2 BRA `(.L_x_20) ;  /* 0x00000000003ca947 */ /* 0x000fea0003800000 */
[----:B------:R-:W0:Y:S01]  /*1c80*/  S2UR UR5, SR_CgaCtaId ;  /* 0x00000000000579c3 */ /* 0x000e220000008800 */
[----:B------:R-:W-:Y:S01]  /*1c90*/  UMOV UR4, 0x400 ;  /* 0x0000040000047882 */ /* 0x000fe20000000000 */
[----:B------:R-:W-:-:S05]  /*1ca0*/  IADD3 R18, PT, PT, R4, R17, RZ ;  /* 0x0000001104127210 */ /* 0x000fca0007ffe0ff */
[----:B------:R-:W-:-:S04]  /*1cb0*/  IMAD.SHL.U32 R18, R18, 0x4, RZ ;  /* 0x0000000412127824 */ /* 0x000fc800078e00ff */
[----:B------:R-:W1:Y:S08]  /*1cc0*/  LDC R21, c[0x3][R18] ;  /* 0x00c0000012157b82 */ /* 0x000e700000000800 */
[----:B------:R-:W2:Y:S01]  /*1cd0*/  LDC R23, c[0x3][R18+0x4] ;  /* 0x00c0010012177b82 */ /* 0x000ea20000000800 */
[----:B0-----:R-:W-:-:S06]  /*1ce0*/  ULEA UR4, UR5, UR4, 0x18 ;  /* 0x0000000405047291 */ /* 0x001fcc000f8ec0ff */
[----:B------:R-:W-:Y:S01]  /*1cf0*/  IADD3 R15, PT, PT, R14, UR4, R17 ;  /* 0x000000040e0f7c10 */ /* 0x000fe2000fffe011 */
[----:B------:R-:W-:-:S04]  /*1d00*/  VIADD R17, R17, 0x2 ;  /* 0x0000000211117836 */ /* 0x000fc80000000000 */
[----:B------:R-:W0:Y:S04]  /*1d10*/  LDS.U8 R16, [R15] ;  /* 0x000000000f107984 */ /* 0x000e280000000000 */
[----:B------:R-:W3:Y:S01]  /*1d20*/  LDS.U8 R22, [R15+0x1] ;  /* 0x000001000f167984 */ /* 0x000ee20000000000 */
[----:B0-----:R-:W-:Y:S02]  /*1d30*/  I2FP.F32.U32 R19, R16 ;  /* 0x0000001000137245 */ /* 0x001fe40000201000 */
[----:B---3--:R-:W-:-:S03]  /*1d40*/  I2FP.F32.U32 R22, R22 ;  /* 0x0000001600167245 */ /* 0x008fc60000201000 */
[----:B-1----:R-:W-:-:S04]  /*1d50*/  FFMA R19, R19, R21, R20 ;  /* 0x0000001513137223 */ /* 0x002fc80000000014 */
[----:B--2---:R-:W-:-:S07]  /*1d60*/  FFMA R20, R22, R23, R19 ;  /* 0x0000001716147223 */ /* 0x004fce0000000013 */
.L_x_20:
[----:B------:R-:W-:Y:S05]  /*1d70*/  @P1 BRA `(.L_x_18) ;  /* 0x0000000000281947 */ /* 0x000fea0003800000 */
[----:B------:R-:W0:Y:S01]  /*1d80*/  S2UR UR5, SR_CgaCtaId ;  /* 0x00000000000579c3 */ /* 0x000e220000008800 */
[----:B------:R-:W-:Y:S01]  /*1d90*/  UMOV UR4, 0x400 ;  /* 0x0000040000047882 */ /* 0x000fe20000000000 */
[----:B------:R-:W-:-:S04]  /*1da0*/  IMAD.IADD R4, R4, 0x1, R17 ;  /* 0x0000000104047824 */ /* 0x000fc800078e0211 */
[----:B------:R-:W-:-:S06]  /*1db0*/  IMAD.SHL.U32 R4, R4, 0x4, RZ ;  /* 0x0000000404047824 */ /* 0x000fcc00078e00ff */
[----:B------:R-:W1:Y:S01]  /*1dc0*/  LDC R4, c[0x3][R4] ;  /* 0x00c0000004047b82 */ /* 0x000e620000000800 */
[----:B0-----:R-:W-:-:S06]  /*1dd0*/  ULEA UR4, UR5, UR4, 0x18 ;  /* 0x0000000405047291 */ /* 0x001fcc000f8ec0ff */
[----:B------:R-:W-:-:S06]  /*1de0*/  IADD3 R14, PT, PT, R14, UR4, R17 ;  /* 0x000000040e0e7c10 */ /* 0x000fcc000fffe011 */
[----:B------:R-:W0:Y:S02]  /*1df0*/  LDS.U8 R14, [R14] ;  /* 0x000000000e0e7984 */ /* 0x000e240000000000 */
[----:B0-----:R-:W-:-:S05]  /*1e00*/  I2FP.F32.U32 R15, R14 ;  /* 0x0000000e000f7245 */ /* 0x001fca0000201000 */
[----:B-1----:R-:W-:-:S07]  /*1e10*/  FFMA R20, R15, R4, R20 ;  /* 0x000000040f147223 */ /* 0x002fce0000000014 */
.L_x_18:
[----:B------:R-:W-:Y:S05]  /*1e20*/  @P0 BRA `(.L_x_21) ;  /* 0xfffffff800300947 */ /* 0x000fea000383ffff */
.L_x_15:
[----:B------:R-:W5:Y:S01]  /*1e30*/  LDCU UR6, c[0x0][0x390] ;  /* 0x00007200ff0677ac */ /* 0x000f620008000800 */
[C---:B------:R-:W-:Y:S01]  /*1e40*/  FSETP.GEU.AND P0, PT, R20.reuse, RZ, PT ;  /* 0x000000ff1400720b */ /* 0x040fe20003f0e000 */
[----:B------:R-:W0:Y:S03]  /*1e50*/  LDCU.64 UR4, c[0x0][0x388] ;  /* 0x00007100ff0477ac */ /* 0x000e260008000a00 */
[----:B------:R-:W-:-:S04]  /*1e60*/  FSEL R20, R20, RZ, P0 ;  /* 0x000000ff14147208 */ /* 0x000fc80000000000 */
[----:B------:R-:W-:-:S05]  /*1e70*/  FMNMX.NAN R20, R20, 255, PT ;  /* 0x437f000014147809 */ /* 0x000fca0003820000 */
[----:B------:R-:W-:-:S04]  /*1e80*/  FADD R20, R20, 0.5 ;  /* 0x3f00000014147421 */ /* 0x000fc80000000000 */
[----:B------:R-:W1:Y:S01]  /*1e90*/  F2I.U32.TRUNC.NTZ R5, R20 ;  /* 0x0000001400057305 */ /* 0x000e62000020f000 */
[----:B-----5:R-:W-:-:S05]  /*1ea0*/  IMAD R0, R0, UR6, R3 ;  /* 0x0000000600007c24 */ /* 0x020fca000f8e0203 */
[----:B0-----:R-:W-:-:S04]  /*1eb0*/  IADD3 R2, P0, PT, R0, UR4, RZ ;  /* 0x0000000400027c10 */ /* 0x001fc8000ff1e0ff */
[----:B------:R-:W-:-:S05]  /*1ec0*/  LEA.HI.X.SX32 R3, R0, UR5, 0x1, P0 ;  /* 0x0000000500037c11 */ /* 0x000fca00080f0eff */
[----:B-1----:R-:W-:Y:S01]  /*1ed0*/  STG.E.U8 desc[UR8][R2.64], R5 ;  /* 0x0000000502007986 */ /* 0x002fe2000c101108 */
[----:B------:R-:W-:Y:S05]  /*1ee0*/  EXIT ;  /* 0x000000000000794d */ /* 0x000fea0003800000 */
.L_x_22:
[----:B------:R-:W-:-:S00]  /*1ef0*/  BRA `(.L_x_22) ;  /* 0xfffffffc00fc7947 */ /* 0x000fc0000383ffff */
[----:B------:R-:W-:-:S00]  /*1f00*/  NOP ;  /* 0x0000000000007918 */ /* 0x000fc00000000000 */
[----:B------:R-:W-:-:S00]  /*1f10*/  NOP ;  /* 0x0000000000007918 */ /* 0x000fc00000000000 */
[----:B------:R-:W-:-:S00]  /*1f20*/  NOP ;  /* 0x0000000000007918 */ /* 0x000fc00000000000 */
[----:B------:R-:W-:-:S00]  /*1f30*/  NOP ;  /* 0x0000000000007918 */ /* 0x000fc00000000000 */
[----:B------:R-:W-:-:S00]  /*1f40*/  NOP ;  /* 0x0000000000007918 */ /* 0x000fc00000000000 */
[----:B------:R-:W-:-:S00]  /*1f50*/  NOP ;  /* 0x0000000000007918 */ /* 0x000fc00000000000 */
[----:B------:R-:W-:-:S00]  /*1f60*/  NOP ;  /* 0x0000000000007918 */ /* 0x000fc00000000000 */
[----:B------:R-:W-:-:S00]  /*1f70*/  NOP ;  /* 0x0000000000007918 */ /* 0x000fc00000000000 */
.L_x_23:


//--------------------- .nv.shared._Z13convolution2DPKhPhii --------------------------
	.section	.nv.shared._Z13convolution2DPKhPhii,"aw",@nobits
	.sectionflags	@""
	.align	16
	.zero		1024


//--------------------- .nv.shared.reserved.0     --------------------------
	.section	.nv.shared.reserved.0,"aw",@nobits
	.weak		__nv_reservedSMEM_offset_0_alias
	.size		__nv_reservedSMEM_offset_0_alias, 0, 64
	.other		__nv_reservedSMEM_offset_0_alias,@"STO_CUDA_RESERVED_SHARED STV_DEFAULT"
__nv_reservedSMEM_offset_0_alias:
	.zero		0
	.zero		64


//--------------------- .nv.constant0._Z13convolution2DPKhPhii --------------------------
	.section	.nv.constant0._Z13convolution2DPKhPhii,"a",@progbits
	.sectionflags	@""
	.align	4
.nv.constant0._Z13convolution2DPKhPhii:
	.zero		920


//--------------------- SYMBOLS --------------------------

	.type		.nv.reservedSmem.offset0,@object
	.size		.nv.reservedSmem.offset0,0x4
	.type		.nv.reservedSmem.cap,@object
	.size		.nv.reservedSmem.cap,0x4
